//
// Generated by NVIDIA NVVM Compiler
//
// Compiler Build ID: CL-36424714
// Cuda compilation tools, release 13.0, V13.0.88
// Based on NVVM 20.0.0
//

.version 9.0
.target sm_100
.address_size 64

	// .globl	_Z10tridiag_gjPfS_S_S_S_S_
.extern .shared .align 16 .b8 sdata[];

.visible .entry _Z10tridiag_gjPfS_S_S_S_S_(
	.param .u64 .ptr .align 1 _Z10tridiag_gjPfS_S_S_S_S__param_0,
	.param .u64 .ptr .align 1 _Z10tridiag_gjPfS_S_S_S_S__param_1,
	.param .u64 .ptr .align 1 _Z10tridiag_gjPfS_S_S_S_S__param_2,
	.param .u64 .ptr .align 1 _Z10tridiag_gjPfS_S_S_S_S__param_3,
	.param .u64 .ptr .align 1 _Z10tridiag_gjPfS_S_S_S_S__param_4,
	.param .u64 .ptr .align 1 _Z10tridiag_gjPfS_S_S_S_S__param_5
)
{
	.reg .pred 	%p<3>;
	.reg .b32 	%r<6>;
	.reg .b32 	%f<30>;
	.reg .b64 	%rd<29>;

	ld.param.u64 	%rd7, [_Z10tridiag_gjPfS_S_S_S_S__param_0];
	ld.param.u64 	%rd8, [_Z10tridiag_gjPfS_S_S_S_S__param_1];
	ld.param.u64 	%rd9, [_Z10tridiag_gjPfS_S_S_S_S__param_2];
	ld.param.u64 	%rd10, [_Z10tridiag_gjPfS_S_S_S_S__param_3];
	ld.param.u64 	%rd6, [_Z10tridiag_gjPfS_S_S_S_S__param_4];
	ld.param.u64 	%rd11, [_Z10tridiag_gjPfS_S_S_S_S__param_5];
	cvta.to.global.u64 	%rd1, %rd9;
	cvta.to.global.u64 	%rd2, %rd11;
	cvta.to.global.u64 	%rd3, %rd7;
	cvta.to.global.u64 	%rd4, %rd10;
	cvta.to.global.u64 	%rd5, %rd8;
	mov.u32 	%r3, %tid.x;
	mov.u32 	%r4, %ntid.x;
	mov.u32 	%r5, %ctaid.x;
	mad.lo.s32 	%r1, %r4, %r5, %r3;
	add.s32 	%r2, %r1, -1;
	setp.gt.u32 	%p1, %r2, 125;
	@%p1 bra 	$L__BB0_2;
	mul.wide.u32 	%rd18, %r1, 4;
	add.s64 	%rd19, %rd5, %rd18;
	ld.global.f32 	%f19, [%rd19];
	mul.wide.u32 	%rd20, %r2, 4;
	add.s64 	%rd21, %rd4, %rd20;
	ld.global.f32 	%f20, [%rd21];
	add.s64 	%rd22, %rd1, %rd18;
	ld.global.f32 	%f21, [%rd22];
	add.s64 	%rd23, %rd4, %rd18;
	ld.global.f32 	%f22, [%rd23+4];
	mul.f32 	%f23, %f21, %f22;
	fma.rn.f32 	%f24, %f19, %f20, %f23;
	add.s64 	%rd24, %rd3, %rd18;
	ld.global.f32 	%f25, [%rd24];
	add.s64 	%rd25, %rd2, %rd18;
	rcp.rn.f32 	%f26, %f25;
	ld.global.f32 	%f27, [%rd25];
	sub.f32 	%f28, %f27, %f24;
	mul.f32 	%f29, %f26, %f28;
	bra.uni 	$L__BB0_5;
$L__BB0_2:
	setp.ne.s32 	%p2, %r1, 0;
	@%p2 bra 	$L__BB0_4;
	ld.global.f32 	%f12, [%rd1];
	ld.global.f32 	%f13, [%rd4+4];
	mul.f32 	%f14, %f12, %f13;
	ld.global.f32 	%f15, [%rd3];
	rcp.rn.f32 	%f16, %f15;
	ld.global.f32 	%f17, [%rd2];
	sub.f32 	%f18, %f17, %f14;
	mul.f32 	%f29, %f16, %f18;
	bra.uni 	$L__BB0_5;
$L__BB0_4:
	mul.wide.s32 	%rd12, %r1, 4;
	add.s64 	%rd13, %rd5, %rd12;
	ld.global.f32 	%f5, [%rd13];
	mul.wide.s32 	%rd14, %r2, 4;
	add.s64 	%rd15, %rd4, %rd14;
	ld.global.f32 	%f6, [%rd15];
	mul.f32 	%f7, %f5, %f6;
	add.s64 	%rd16, %rd3, %rd12;
	ld.global.f32 	%f8, [%rd16];
	add.s64 	%rd17, %rd2, %rd12;
	rcp.rn.f32 	%f9, %f8;
	ld.global.f32 	%f10, [%rd17];
	sub.f32 	%f11, %f10, %f7;
	mul.f32 	%f29, %f9, %f11;
$L__BB0_5:
	cvta.to.global.u64 	%rd26, %rd6;
	mul.wide.s32 	%rd27, %r1, 4;
	add.s64 	%rd28, %rd26, %rd27;
	st.global.f32 	[%rd28], %f29;
	ret;

}
	// .globl	_Z6bcfillPf
.visible .entry _Z6bcfillPf(
	.param .u64 .ptr .align 1 _Z6bcfillPf_param_0
)
{
	.reg .pred 	%p<2>;
	.reg .b32 	%r<6>;
	.reg .b32 	%f<3>;
	.reg .b64 	%rd<3>;

	ld.param.u64 	%rd1, [_Z6bcfillPf_param_0];
	mov.u32 	%r1, %tid.x;
	mov.u32 	%r2, %ctaid.x;
	mov.u32 	%r3, %ntid.x;
	mul.lo.s32 	%r4, %r3, %r2;
	neg.s32 	%r5, %r4;
	setp.ne.s32 	%p1, %r1, %r5;
	@%p1 bra 	$L__BB1_2;
	cvta.to.global.u64 	%rd2, %rd1;
	ld.global.f32 	%f1, [%rd2+4];
	st.global.f32 	[%rd2], %f1;
	ld.global.f32 	%f2, [%rd2+504];
	st.global.f32 	[%rd2+508], %f2;
$L__BB1_2:
	ret;

}
	// .globl	_Z14create_tridiagPfS_S_f
.visible .entry _Z14create_tridiagPfS_S_f(
	.param .u64 .ptr .align 1 _Z14create_tridiagPfS_S_f_param_0,
	.param .u64 .ptr .align 1 _Z14create_tridiagPfS_S_f_param_1,
	.param .u64 .ptr .align 1 _Z14create_tridiagPfS_S_f_param_2,
	.param .f32 _Z14create_tridiagPfS_S_f_param_3
)
{
	.reg .pred 	%p<3>;
	.reg .b32 	%r<9>;
	.reg .b32 	%f<6>;
	.reg .b64 	%rd<15>;

	ld.param.u64 	%rd4, [_Z14create_tridiagPfS_S_f_param_0];
	ld.param.u64 	%rd5, [_Z14create_tridiagPfS_S_f_param_1];
	ld.param.u64 	%rd6, [_Z14create_tridiagPfS_S_f_param_2];
	ld.param.f32 	%f1, [_Z14create_tridiagPfS_S_f_param_3];
	cvta.to.global.u64 	%rd1, %rd5;
	cvta.to.global.u64 	%rd2, %rd6;
	cvta.to.global.u64 	%rd3, %rd4;
	mov.u32 	%r2, %tid.x;
	mov.u32 	%r3, %ctaid.x;
	mov.u32 	%r4, %ntid.x;
	mad.lo.s32 	%r1, %r3, %r4, %r2;
	setp.ne.s32 	%p1, %r1, 0;
	@%p1 bra 	$L__BB2_2;
	mov.b32 	%r7, 0;
	st.global.u32 	[%rd2], %r7;
	mov.b32 	%r8, 1065353216;
	st.global.u32 	[%rd3], %r8;
	neg.f32 	%f5, %f1;
	st.global.f32 	[%rd1], %f5;
	bra.uni 	$L__BB2_5;
$L__BB2_2:
	setp.gt.s32 	%p2, %r1, 126;
	@%p2 bra 	$L__BB2_4;
	fma.rn.f32 	%f3, %f1, 0f40000000, 0f3F800000;
	mul.wide.s32 	%rd11, %r1, 4;
	add.s64 	%rd12, %rd3, %rd11;
	st.global.f32 	[%rd12], %f3;
	neg.f32 	%f4, %f1;
	add.s64 	%rd13, %rd1, %rd11;
	st.global.f32 	[%rd13], %f4;
	add.s64 	%rd14, %rd2, %rd11;
	st.global.f32 	[%rd14], %f4;
	bra.uni 	$L__BB2_5;
$L__BB2_4:
	mul.wide.u32 	%rd7, %r1, 4;
	add.s64 	%rd8, %rd3, %rd7;
	mov.b32 	%r5, 1065353216;
	st.global.u32 	[%rd8], %r5;
	neg.f32 	%f2, %f1;
	add.s64 	%rd9, %rd2, %rd7;
	st.global.f32 	[%rd9], %f2;
	add.s64 	%rd10, %rd1, %rd7;
	mov.b32 	%r6, 0;
	st.global.u32 	[%rd10], %r6;
$L__BB2_5:
	ret;

}
	// .globl	_Z4fillPfPKf
.visible .entry _Z4fillPfPKf(
	.param .u64 .ptr .align 1 _Z4fillPfPKf_param_0,
	.param .u64 .ptr .align 1 _Z4fillPfPKf_param_1
)
{
	.reg .b32 	%r<5>;
	.reg .b32 	%f<2>;
	.reg .b64 	%rd<8>;

	ld.param.u64 	%rd1, [_Z4fillPfPKf_param_0];
	ld.param.u64 	%rd2, [_Z4fillPfPKf_param_1];
	cvta.to.global.u64 	%rd3, %rd1;
	cvta.to.global.u64 	%rd4, %rd2;
	mov.u32 	%r1, %tid.x;
	mov.u32 	%r2, %ctaid.x;
	mov.u32 	%r3, %ntid.x;
	mad.lo.s32 	%r4, %r2, %r3, %r1;
	mul.wide.s32 	%rd5, %r4, 4;
	add.s64 	%rd6, %rd4, %rd5;
	ld.global.f32 	%f1, [%rd6];
	add.s64 	%rd7, %rd3, %rd5;
	st.global.f32 	[%rd7], %f1;
	ret;

}
	// .globl	_Z9compute_rPfPKf
.visible .entry _Z9compute_rPfPKf(
	.param .u64 .ptr .align 1 _Z9compute_rPfPKf_param_0,
	.param .u64 .ptr .align 1 _Z9compute_rPfPKf_param_1
)
{
	.reg .b32 	%r<5>;
	.reg .b32 	%f<5>;
	.reg .b64 	%rd<8>;

	ld.param.u64 	%rd1, [_Z9compute_rPfPKf_param_0];
	ld.param.u64 	%rd2, [_Z9compute_rPfPKf_param_1];
	cvta.to.global.u64 	%rd3, %rd1;
	cvta.to.global.u64 	%rd4, %rd2;
	mov.u32 	%r1, %tid.x;
	mov.u32 	%r2, %ntid.x;
	mov.u32 	%r3, %ctaid.x;
	mad.lo.s32 	%r4, %r2, %r3, %r1;
	mul.wide.s32 	%rd5, %r4, 4;
	add.s64 	%rd6, %rd4, %rd5;
	ld.global.f32 	%f1, [%rd6];
	add.s64 	%rd7, %rd3, %rd5;
	ld.global.f32 	%f2, [%rd7];
	sub.f32 	%f3, %f1, %f2;
	abs.f32 	%f4, %f3;
	st.global.f32 	[%rd7], %f4;
	ret;

}
	// .globl	_Z8reduce_rPfPKf
.visible .entry _Z8reduce_rPfPKf(
	.param .u64 .ptr .align 1 _Z8reduce_rPfPKf_param_0,
	.param .u64 .ptr .align 1 _Z8reduce_rPfPKf_param_1
)
{
	.reg .pred 	%p<5>;
	.reg .b32 	%r<13>;
	.reg .b32 	%f<6>;
	.reg .b64 	%rd<9>;

	ld.param.u64 	%rd1, [_Z8reduce_rPfPKf_param_0];
	ld.param.u64 	%rd2, [_Z8reduce_rPfPKf_param_1];
	cvta.to.global.u64 	%rd3, %rd2;
	mov.u32 	%r1, %tid.x;
	mov.u32 	%r12, %ntid.x;
	mov.u32 	%r3, %ctaid.x;
	mad.lo.s32 	%r7, %r12, %r3, %r1;
	mul.wide.s32 	%rd4, %r7, 4;
	add.s64 	%rd5, %rd3, %rd4;
	ld.global.f32 	%f1, [%rd5];
	shl.b32 	%r8, %r1, 2;
	mov.u32 	%r9, sdata;
	add.s32 	%r4, %r9, %r8;
	st.shared.f32 	[%r4], %f1;
	bar.sync 	0;
	setp.lt.u32 	%p1, %r12, 2;
	@%p1 bra 	$L__BB5_4;
$L__BB5_1:
	shr.u32 	%r6, %r12, 1;
	setp.ge.u32 	%p2, %r1, %r6;
	@%p2 bra 	$L__BB5_3;
	shl.b32 	%r10, %r6, 2;
	add.s32 	%r11, %r4, %r10;
	ld.shared.f32 	%f2, [%r11];
	ld.shared.f32 	%f3, [%r4];
	add.f32 	%f4, %f2, %f3;
	st.shared.f32 	[%r4], %f4;
$L__BB5_3:
	bar.sync 	0;
	setp.gt.u32 	%p3, %r12, 3;
	mov.u32 	%r12, %r6;
	@%p3 bra 	$L__BB5_1;
$L__BB5_4:
	setp.ne.s32 	%p4, %r1, 0;
	@%p4 bra 	$L__BB5_6;
	ld.shared.f32 	%f5, [sdata];
	cvta.to.global.u64 	%rd6, %rd1;
	mul.wide.u32 	%rd7, %r3, 4;
	add.s64 	%rd8, %rd6, %rd7;
	st.global.f32 	[%rd8], %f5;
$L__BB5_6:
	ret;

}


// ===== COMPILED SASS (sm_100) =====

	.target	sm_100

	.elftype	@"ET_EXEC"


//--------------------- .note.nv.tkinfo           --------------------------
	.section	.note.nv.tkinfo,"",@"SHT_NOTE"
	.sectionflags	@"SHF_NOTE_NV_TKINFO"
	.tkinfo
        /*0018*/ 	.word	0x00000002
        /*0030*/ 	.string	""
        /*0030*/ 	.string	"ptxas"
        /*0030*/ 	.string	"Cuda compilation tools, release 13.0, V13.0.88"
        /*0030*/ 	.string	"Build cuda_13.0.r13.0/compiler.36424714_0"
        /*0030*/ 	.string	"-arch sm_100 -m 64 "



//--------------------- .note.nv.cuinfo           --------------------------
	.section	.note.nv.cuinfo,"",@"SHT_NOTE"
	.sectionflags	@"SHF_NOTE_NV_CUINFO"
        /*0018*/ 	.short	0x0002
        /*001a*/ 	.short	0x0064
        /*001c*/ 	.short	0x0082
	.zero		2


//--------------------- .nv.info                  --------------------------
	.section	.nv.info,"",@"SHT_CUDA_INFO"
	.align	4


	//----- nvinfo : EIATTR_REGCOUNT
	.align		4
        /*0000*/ 	.byte	0x04, 0x2f
        /*0002*/ 	.short	(.L_1 - .L_0)
	.align		4
.L_0:
        /*0004*/ 	.word	index@(_Z10tridiag_gjPfS_S_S_S_S_)
        /*0008*/ 	.word	0x00000014


	//----- nvinfo : EIATTR_FRAME_SIZE
	.align		4
.L_1:
        /*000c*/ 	.byte	0x04, 0x11
        /*000e*/ 	.short	(.L_3 - .L_2)
	.align		4
.L_2:
        /*0010*/ 	.word	index@($__internal_0_$__cuda_sm20_rcp_rn_f32_slowpath)
        /*0014*/ 	.word	0x00000000


	//----- nvinfo : EIATTR_FRAME_SIZE
	.align		4
.L_3:
        /*0018*/ 	.byte	0x04, 0x11
        /*001a*/ 	.short	(.L_5 - .L_4)
	.align		4
.L_4:
        /*001c*/ 	.word	index@(_Z10tridiag_gjPfS_S_S_S_S_)
        /*0020*/ 	.word	0x00000000


	//----- nvinfo : EIATTR_REGCOUNT
	.align		4
.L_5:
        /*0024*/ 	.byte	0x04, 0x2f
        /*0026*/ 	.short	(.L_7 - .L_6)
	.align		4
.L_6:
        /*0028*/ 	.word	index@(_Z6bcfillPf)
        /*002c*/ 	.word	0x0000000a


	//----- nvinfo : EIATTR_FRAME_SIZE
	.align		4
.L_7:
        /*0030*/ 	.byte	0x04, 0x11
        /*0032*/ 	.short	(.L_9 - .L_8)
	.align		4
.L_8:
        /*0034*/ 	.word	index@(_Z6bcfillPf)
        /*0038*/ 	.word	0x00000000


	//----- nvinfo : EIATTR_REGCOUNT
	.align		4
.L_9:
        /*003c*/ 	.byte	0x04, 0x2f
        /*003e*/ 	.short	(.L_11 - .L_10)
	.align		4
.L_10:
        /*0040*/ 	.word	index@(_Z14create_tridiagPfS_S_f)
        /*0044*/ 	.word	0x00000010


	//----- nvinfo : EIATTR_FRAME_SIZE
	.align		4
.L_11:
        /*0048*/ 	.byte	0x04, 0x11
        /*004a*/ 	.short	(.L_13 - .L_12)
	.align		4
.L_12:
        /*004c*/ 	.word	index@(_Z14create_tridiagPfS_S_f)
        /*0050*/ 	.word	0x00000000


	//----- nvinfo : EIATTR_REGCOUNT
	.align		4
.L_13:
        /*0054*/ 	.byte	0x04, 0x2f
        /*0056*/ 	.short	(.L_15 - .L_14)
	.align		4
.L_14:
        /*0058*/ 	.word	index@(_Z4fillPfPKf)
        /*005c*/ 	.word	0x0000000a


	//----- nvinfo : EIATTR_FRAME_SIZE
	.align		4
.L_15:
        /*0060*/ 	.byte	0x04, 0x11
        /*0062*/ 	.short	(.L_17 - .L_16)
	.align		4
.L_16:
        /*0064*/ 	.word	index@(_Z4fillPfPKf)
        /*0068*/ 	.word	0x00000000


	//----- nvinfo : EIATTR_REGCOUNT
	.align		4
.L_17:
        /*006c*/ 	.byte	0x04, 0x2f
        /*006e*/ 	.short	(.L_19 - .L_18)
	.align		4
.L_18:
        /*0070*/ 	.word	index@(_Z9compute_rPfPKf)
        /*0074*/ 	.word	0x0000000a


	//----- nvinfo : EIATTR_FRAME_SIZE
	.align		4
.L_19:
        /*0078*/ 	.byte	0x04, 0x11
        /*007a*/ 	.short	(.L_21 - .L_20)
	.align		4
.L_20:
        /*007c*/ 	.word	index@(_Z9compute_rPfPKf)
        /*0080*/ 	.word	0x00000000


	//----- nvinfo : EIATTR_REGCOUNT
	.align		4
.L_21:
        /*0084*/ 	.byte	0x04, 0x2f
        /*0086*/ 	.short	(.L_23 - .L_22)
	.align		4
.L_22:
        /*0088*/ 	.word	index@(_Z8reduce_rPfPKf)
        /*008c*/ 	.word	0x0000000b


	//----- nvinfo : EIATTR_FRAME_SIZE
	.align		4
.L_23:
        /*0090*/ 	.byte	0x04, 0x11
        /*0092*/ 	.short	(.L_25 - .L_24)
	.align		4
.L_24:
        /*0094*/ 	.word	index@(_Z8reduce_rPfPKf)
        /*0098*/ 	.word	0x00000000


	//----- nvinfo : EIATTR_MIN_STACK_SIZE
	.align		4
.L_25:
        /*009c*/ 	.byte	0x04, 0x12
        /*009e*/ 	.short	(.L_27 - .L_26)
	.align		4
.L_26:
        /*00a0*/ 	.word	index@(_Z8reduce_rPfPKf)
        /*00a4*/ 	.word	0x00000000


	//----- nvinfo : EIATTR_MIN_STACK_SIZE
	.align		4
.L_27:
        /*00a8*/ 	.byte	0x04, 0x12
        /*00aa*/ 	.short	(.L_29 - .L_28)
	.align		4
.L_28:
        /*00ac*/ 	.word	index@(_Z9compute_rPfPKf)
        /*00b0*/ 	.word	0x00000000


	//----- nvinfo : EIATTR_MIN_STACK_SIZE
	.align		4
.L_29:
        /*00b4*/ 	.byte	0x04, 0x12
        /*00b6*/ 	.short	(.L_31 - .L_30)
	.align		4
.L_30:
        /*00b8*/ 	.word	index@(_Z4fillPfPKf)
        /*00bc*/ 	.word	0x00000000


	//----- nvinfo : EIATTR_MIN_STACK_SIZE
	.align		4
.L_31:
        /*00c0*/ 	.byte	0x04, 0x12
        /*00c2*/ 	.short	(.L_33 - .L_32)
	.align		4
.L_32:
        /*00c4*/ 	.word	index@(_Z14create_tridiagPfS_S_f)
        /*00c8*/ 	.word	0x00000000


	//----- nvinfo : EIATTR_MIN_STACK_SIZE
	.align		4
.L_33:
        /*00cc*/ 	.byte	0x04, 0x12
        /*00ce*/ 	.short	(.L_35 - .L_34)
	.align		4
.L_34:
        /*00d0*/ 	.word	index@(_Z6bcfillPf)
        /*00d4*/ 	.word	0x00000000


	//----- nvinfo : EIATTR_MIN_STACK_SIZE
	.align		4
.L_35:
        /*00d8*/ 	.byte	0x04, 0x12
        /*00da*/ 	.short	(.L_37 - .L_36)
	.align		4
.L_36:
        /*00dc*/ 	.word	index@(_Z10tridiag_gjPfS_S_S_S_S_)
        /*00e0*/ 	.word	0x00000000
.L_37:


//--------------------- .nv.compat                --------------------------
	.section	.nv.compat,"",@"SHT_CUDA_COMPAT_INFO"
	.align	4
        /*0000*/ 	.byte	0x02, 0x09, 0x00, 0x00, 0x02, 0x02, 0x01, 0x00, 0x02, 0x05, 0x05, 0x00, 0x03, 0x07, 0x01, 0x01
        /*0010*/ 	.byte	0x02, 0x03, 0x00, 0x00, 0x02, 0x06, 0x01, 0x00, 0x04, 0x0b, 0x08, 0x00, 0x09, 0x00, 0x00, 0x00
        /*0020*/ 	.byte	0x00, 0x00, 0x00, 0x00


//--------------------- .nv.info._Z8reduce_rPfPKf --------------------------
	.section	.nv.info._Z8reduce_rPfPKf,"",@"SHT_CUDA_INFO"
	.sectionflags	@""
	.align	4


	//----- nvinfo : EIATTR_CUDA_API_VERSION
	.align		4
        /*0000*/ 	.byte	0x04, 0x37
        /*0002*/ 	.short	(.L_39 - .L_38)
.L_38:
        /*0004*/ 	.word	0x00000082


	//----- nvinfo : EIATTR_KPARAM_INFO
	.align		4
.L_39:
        /*0008*/ 	.byte	0x04, 0x17
        /*000a*/ 	.short	(.L_41 - .L_40)
.L_40:
        /*000c*/ 	.word	0x00000000
        /*0010*/ 	.short	0x0001
        /*0012*/ 	.short	0x0008
        /*0014*/ 	.byte	0x00, 0xf5, 0x21, 0x00


	//----- nvinfo : EIATTR_KPARAM_INFO
	.align		4
.L_41:
        /*0018*/ 	.byte	0x04, 0x17
        /*001a*/ 	.short	(.L_43 - .L_42)
.L_42:
        /*001c*/ 	.word	0x00000000
        /*0020*/ 	.short	0x0000
        /*0022*/ 	.short	0x0000
        /*0024*/ 	.byte	0x00, 0xf5, 0x21, 0x00


	//----- nvinfo : EIATTR_SPARSE_MMA_MASK
	.align		4
.L_43:
        /*0028*/ 	.byte	0x03, 0x50
        /*002a*/ 	.short	0x0000


	//----- nvinfo : EIATTR_MAXREG_COUNT
	.align		4
        /*002c*/ 	.byte	0x03, 0x1b
        /*002e*/ 	.short	0x00ff


	//----- nvinfo : EIATTR_NUM_BARRIERS
	.align		4
        /*0030*/ 	.byte	0x02, 0x4c
        /*0032*/ 	.byte	0x01
	.zero		1


	//----- nvinfo : EIATTR_MERCURY_ISA_VERSION
	.align		4
        /*0034*/ 	.byte	0x03, 0x5f
        /*0036*/ 	.short	0x0101


	//----- nvinfo : EIATTR_VRC_CTA_INIT_COUNT
	.align		4
        /*0038*/ 	.byte	0x02, 0x4a
	.zero		1
	.zero		1


	//----- nvinfo : EIATTR_EXIT_INSTR_OFFSETS
	.align		4
        /*003c*/ 	.byte	0x04, 0x1c
        /*003e*/ 	.short	(.L_45 - .L_44)


	//   ....[0]....
.L_44:
        /*0040*/ 	.word	0x000001e0


	//   ....[1]....
        /*0044*/ 	.word	0x00000260


	//----- nvinfo : EIATTR_CBANK_PARAM_SIZE
	.align		4
.L_45:
        /*0048*/ 	.byte	0x03, 0x19
        /*004a*/ 	.short	0x0010


	//----- nvinfo : EIATTR_PARAM_CBANK
	.align		4
        /*004c*/ 	.byte	0x04, 0x0a
        /*004e*/ 	.short	(.L_47 - .L_46)
	.align		4
.L_46:
        /*0050*/ 	.word	index@(.nv.constant0._Z8reduce_rPfPKf)
        /*0054*/ 	.short	0x0380
        /*0056*/ 	.short	0x0010


	//----- nvinfo : EIATTR_SW_WAR
	.align		4
.L_47:
        /*0058*/ 	.byte	0x04, 0x36
        /*005a*/ 	.short	(.L_49 - .L_48)
.L_48:
        /*005c*/ 	.word	0x00000008
.L_49:


//--------------------- .nv.info._Z9compute_rPfPKf --------------------------
	.section	.nv.info._Z9compute_rPfPKf,"",@"SHT_CUDA_INFO"
	.sectionflags	@""
	.align	4


	//----- nvinfo : EIATTR_CUDA_API_VERSION
	.align		4
        /*0000*/ 	.byte	0x04, 0x37
        /*0002*/ 	.short	(.L_51 - .L_50)
.L_50:
        /*0004*/ 	.word	0x00000082


	//----- nvinfo : EIATTR_KPARAM_INFO
	.align		4
.L_51:
        /*0008*/ 	.byte	0x04, 0x17
        /*000a*/ 	.short	(.L_53 - .L_52)
.L_52:
        /*000c*/ 	.word	0x00000000
        /*0010*/ 	.short	0x0001
        /*0012*/ 	.short	0x0008
        /*0014*/ 	.byte	0x00, 0xf5, 0x21, 0x00


	//----- nvinfo : EIATTR_KPARAM_INFO
	.align		4
.L_53:
        /*0018*/ 	.byte	0x04, 0x17
        /*001a*/ 	.short	(.L_55 - .L_54)
.L_54:
        /*001c*/ 	.word	0x00000000
        /*0020*/ 	.short	0x0000
        /*0022*/ 	.short	0x0000
        /*0024*/ 	.byte	0x00, 0xf5, 0x21, 0x00


	//----- nvinfo : EIATTR_SPARSE_MMA_MASK
	.align		4
.L_55:
        /*0028*/ 	.byte	0x03, 0x50
        /*002a*/ 	.short	0x0000


	//----- nvinfo : EIATTR_MAXREG_COUNT
	.align		4
        /*002c*/ 	.byte	0x03, 0x1b
        /*002e*/ 	.short	0x00ff


	//----- nvinfo : EIATTR_MERCURY_ISA_VERSION
	.align		4
        /*0030*/ 	.byte	0x03, 0x5f
        /*0032*/ 	.short	0x0101


	//----- nvinfo : EIATTR_VRC_CTA_INIT_COUNT
	.align		4
        /*0034*/ 	.byte	0x02, 0x4a
	.zero		1
	.zero		1


	//----- nvinfo : EIATTR_EXIT_INSTR_OFFSETS
	.align		4
        /*0038*/ 	.byte	0x04, 0x1c
        /*003a*/ 	.short	(.L_57 - .L_56)


	//   ....[0]....
.L_56:
        /*003c*/ 	.word	0x000000f0


	//----- nvinfo : EIATTR_CBANK_PARAM_SIZE
	.align		4
.L_57:
        /*0040*/ 	.byte	0x03, 0x19
        /*0042*/ 	.short	0x0010


	//----- nvinfo : EIATTR_PARAM_CBANK
	.align		4
        /*0044*/ 	.byte	0x04, 0x0a
        /*0046*/ 	.short	(.L_59 - .L_58)
	.align		4
.L_58:
        /*0048*/ 	.word	index@(.nv.constant0._Z9compute_rPfPKf)
        /*004c*/ 	.short	0x0380
        /*004e*/ 	.short	0x0010


	//----- nvinfo : EIATTR_SW_WAR
	.align		4
.L_59:
        /*0050*/ 	.byte	0x04, 0x36
        /*0052*/ 	.short	(.L_61 - .L_60)
.L_60:
        /*0054*/ 	.word	0x00000008
.L_61:


//--------------------- .nv.info._Z4fillPfPKf     --------------------------
	.section	.nv.info._Z4fillPfPKf,"",@"SHT_CUDA_INFO"
	.sectionflags	@""
	.align	4


	//----- nvinfo : EIATTR_CUDA_API_VERSION
	.align		4
        /*0000*/ 	.byte	0x04, 0x37
        /*0002*/ 	.short	(.L_63 - .L_62)
.L_62:
        /*0004*/ 	.word	0x00000082


	//----- nvinfo : EIATTR_KPARAM_INFO
	.align		4
.L_63:
        /*0008*/ 	.byte	0x04, 0x17
        /*000a*/ 	.short	(.L_65 - .L_64)
.L_64:
        /*000c*/ 	.word	0x00000000
        /*0010*/ 	.short	0x0001
        /*0012*/ 	.short	0x0008
        /*0014*/ 	.byte	0x00, 0xf5, 0x21, 0x00


	//----- nvinfo : EIATTR_KPARAM_INFO
	.align		4
.L_65:
        /*0018*/ 	.byte	0x04, 0x17
        /*001a*/ 	.short	(.L_67 - .L_66)
.L_66:
        /*001c*/ 	.word	0x00000000
        /*0020*/ 	.short	0x0000
        /*0022*/ 	.short	0x0000
        /*0024*/ 	.byte	0x00, 0xf5, 0x21, 0x00


	//----- nvinfo : EIATTR_SPARSE_MMA_MASK
	.align		4
.L_67:
        /*0028*/ 	.byte	0x03, 0x50
        /*002a*/ 	.short	0x0000


	//----- nvinfo : EIATTR_MAXREG_COUNT
	.align		4
        /*002c*/ 	.byte	0x03, 0x1b
        /*002e*/ 	.short	0x00ff


	//----- nvinfo : EIATTR_MERCURY_ISA_VERSION
	.align		4
        /*0030*/ 	.byte	0x03, 0x5f
        /*0032*/ 	.short	0x0101


	//----- nvinfo : EIATTR_VRC_CTA_INIT_COUNT
	.align		4
        /*0034*/ 	.byte	0x02, 0x4a
	.zero		1
	.zero		1


	//----- nvinfo : EIATTR_EXIT_INSTR_OFFSETS
	.align		4
        /*0038*/ 	.byte	0x04, 0x1c
        /*003a*/ 	.short	(.L_69 - .L_68)


	//   ....[0]....
.L_68:
        /*003c*/ 	.word	0x000000c0


	//----- nvinfo : EIATTR_CBANK_PARAM_SIZE
	.align		4
.L_69:
        /*0040*/ 	.byte	0x03, 0x19
        /*0042*/ 	.short	0x0010


	//----- nvinfo : EIATTR_PARAM_CBANK
	.align		4
        /*0044*/ 	.byte	0x04, 0x0a
        /*0046*/ 	.short	(.L_71 - .L_70)
	.align		4
.L_70:
        /*0048*/ 	.word	index@(.nv.constant0._Z4fillPfPKf)
        /*004c*/ 	.short	0x0380
        /*004e*/ 	.short	0x0010


	//----- nvinfo : EIATTR_SW_WAR
	.align		4
.L_71:
        /*0050*/ 	.byte	0x04, 0x36
        /*0052*/ 	.short	(.L_73 - .L_72)
.L_72:
        /*0054*/ 	.word	0x00000008
.L_73:


//--------------------- .nv.info._Z14create_tridiagPfS_S_f --------------------------
	.section	.nv.info._Z14create_tridiagPfS_S_f,"",@"SHT_CUDA_INFO"
	.sectionflags	@""
	.align	4


	//----- nvinfo : EIATTR_CUDA_API_VERSION
	.align		4
        /*0000*/ 	.byte	0x04, 0x37
        /*0002*/ 	.short	(.L_75 - .L_74)
.L_74:
        /*0004*/ 	.word	0x00000082


	//----- nvinfo : EIATTR_KPARAM_INFO
	.align		4
.L_75:
        /*0008*/ 	.byte	0x04, 0x17
        /*000a*/ 	.short	(.L_77 - .L_76)
.L_76:
        /*000c*/ 	.word	0x00000000
        /*0010*/ 	.short	0x0003
        /*0012*/ 	.short	0x0018
        /*0014*/ 	.byte	0x00, 0xf0, 0x11, 0x00


	//----- nvinfo : EIATTR_KPARAM_INFO
	.align		4
.L_77:
        /*0018*/ 	.byte	0x04, 0x17
        /*001a*/ 	.short	(.L_79 - .L_78)
.L_78:
        /*001c*/ 	.word	0x00000000
        /*0020*/ 	.short	0x0002
        /*0022*/ 	.short	0x0010
        /*0024*/ 	.byte	0x00, 0xf5, 0x21, 0x00


	//----- nvinfo : EIATTR_KPARAM_INFO
	.align		4
.L_79:
        /*0028*/ 	.byte	0x04, 0x17
        /*002a*/ 	.short	(.L_81 - .L_80)
.L_80:
        /*002c*/ 	.word	0x00000000
        /*0030*/ 	.short	0x0001
        /*0032*/ 	.short	0x0008
        /*0034*/ 	.byte	0x00, 0xf5, 0x21, 0x00


	//----- nvinfo : EIATTR_KPARAM_INFO
	.align		4
.L_81:
        /*0038*/ 	.byte	0x04, 0x17
        /*003a*/ 	.short	(.L_83 - .L_82)
.L_82:
        /*003c*/ 	.word	0x00000000
        /*0040*/ 	.short	0x0000
        /*0042*/ 	.short	0x0000
        /*0044*/ 	.byte	0x00, 0xf5, 0x21, 0x00


	//----- nvinfo : EIATTR_SPARSE_MMA_MASK
	.align		4
.L_83:
        /*0048*/ 	.byte	0x03, 0x50
        /*004a*/ 	.short	0x0000


	//----- nvinfo : EIATTR_MAXREG_COUNT
	.align		4
        /*004c*/ 	.byte	0x03, 0x1b
        /*004e*/ 	.short	0x00ff


	//----- nvinfo : EIATTR_MERCURY_ISA_VERSION
	.align		4
        /*0050*/ 	.byte	0x03, 0x5f
        /*0052*/ 	.short	0x0101


	//----- nvinfo : EIATTR_VRC_CTA_INIT_COUNT
	.align		4
        /*0054*/ 	.byte	0x02, 0x4a
	.zero		1
	.zero		1


	//----- nvinfo : EIATTR_EXIT_INSTR_OFFSETS
	.align		4
        /*0058*/ 	.byte	0x04, 0x1c
        /*005a*/ 	.short	(.L_85 - .L_84)


	//   ....[0]....
.L_84:
        /*005c*/ 	.word	0x00000110


	//   ....[1]....
        /*0060*/ 	.word	0x00000210


	//   ....[2]....
        /*0064*/ 	.word	0x000002e0


	//----- nvinfo : EIATTR_CRS_STACK_SIZE
	.align		4
.L_85:
        /*0068*/ 	.byte	0x04, 0x1e
        /*006a*/ 	.short	(.L_87 - .L_86)
.L_86:
        /*006c*/ 	.word	0x00000000


	//----- nvinfo : EIATTR_CBANK_PARAM_SIZE
	.align		4
.L_87:
        /*0070*/ 	.byte	0x03, 0x19
        /*0072*/ 	.short	0x001c


	//----- nvinfo : EIATTR_PARAM_CBANK
	.align		4
        /*0074*/ 	.byte	0x04, 0x0a
        /*0076*/ 	.short	(.L_89 - .L_88)
	.align		4
.L_88:
        /*0078*/ 	.word	index@(.nv.constant0._Z14create_tridiagPfS_S_f)
        /*007c*/ 	.short	0x0380
        /*007e*/ 	.short	0x001c


	//----- nvinfo : EIATTR_SW_WAR
	.align		4
.L_89:
        /*0080*/ 	.byte	0x04, 0x36
        /*0082*/ 	.short	(.L_91 - .L_90)
.L_90:
        /*0084*/ 	.word	0x00000008
.L_91:


//--------------------- .nv.info._Z6bcfillPf      --------------------------
	.section	.nv.info._Z6bcfillPf,"",@"SHT_CUDA_INFO"
	.sectionflags	@""
	.align	4


	//----- nvinfo : EIATTR_CUDA_API_VERSION
	.align		4
        /*0000*/ 	.byte	0x04, 0x37
        /*0002*/ 	.short	(.L_93 - .L_92)
.L_92:
        /*0004*/ 	.word	0x00000082


	//----- nvinfo : EIATTR_KPARAM_INFO
	.align		4
.L_93:
        /*0008*/ 	.byte	0x04, 0x17
        /*000a*/ 	.short	(.L_95 - .L_94)
.L_94:
        /*000c*/ 	.word	0x00000000
        /*0010*/ 	.short	0x0000
        /*0012*/ 	.short	0x0000
        /*0014*/ 	.byte	0x00, 0xf5, 0x21, 0x00


	//----- nvinfo : EIATTR_SPARSE_MMA_MASK
	.align		4
.L_95:
        /*0018*/ 	.byte	0x03, 0x50
        /*001a*/ 	.short	0x0000


	//----- nvinfo : EIATTR_MAXREG_COUNT
	.align		4
        /*001c*/ 	.byte	0x03, 0x1b
        /*001e*/ 	.short	0x00ff


	//----- nvinfo : EIATTR_MERCURY_ISA_VERSION
	.align		4
        /*0020*/ 	.byte	0x03, 0x5f
        /*0022*/ 	.short	0x0101


	//----- nvinfo : EIATTR_VRC_CTA_INIT_COUNT
	.align		4
        /*0024*/ 	.byte	0x02, 0x4a
	.zero		1
	.zero		1


	//----- nvinfo : EIATTR_EXIT_INSTR_OFFSETS
	.align		4
        /*0028*/ 	.byte	0x04, 0x1c
        /*002a*/ 	.short	(.L_97 - .L_96)


	//   ....[0]....
.L_96:
        /*002c*/ 	.word	0x00000070


	//   ....[1]....
        /*0030*/ 	.word	0x000000e0


	//----- nvinfo : EIATTR_CBANK_PARAM_SIZE
	.align		4
.L_97:
        /*0034*/ 	.byte	0x03, 0x19
        /*0036*/ 	.short	0x0008


	//----- nvinfo : EIATTR_PARAM_CBANK
	.align		4
        /*0038*/ 	.byte	0x04, 0x0a
        /*003a*/ 	.short	(.L_99 - .L_98)
	.align		4
.L_98:
        /*003c*/ 	.word	index@(.nv.constant0._Z6bcfillPf)
        /*0040*/ 	.short	0x0380
        /*0042*/ 	.short	0x0008


	//----- nvinfo : EIATTR_SW_WAR
	.align		4
.L_99:
        /*0044*/ 	.byte	0x04, 0x36
        /*0046*/ 	.short	(.L_101 - .L_100)
.L_100:
        /*0048*/ 	.word	0x00000008
.L_101:


//--------------------- .nv.info._Z10tridiag_gjPfS_S_S_S_S_ --------------------------
	.section	.nv.info._Z10tridiag_gjPfS_S_S_S_S_,"",@"SHT_CUDA_INFO"
	.sectionflags	@""
	.align	4


	//----- nvinfo : EIATTR_CUDA_API_VERSION
	.align		4
        /*0000*/ 	.byte	0x04, 0x37
        /*0002*/ 	.short	(.L_103 - .L_102)
.L_102:
        /*0004*/ 	.word	0x00000082


	//----- nvinfo : EIATTR_KPARAM_INFO
	.align		4
.L_103:
        /*0008*/ 	.byte	0x04, 0x17
        /*000a*/ 	.short	(.L_105 - .L_104)
.L_104:
        /*000c*/ 	.word	0x00000000
        /*0010*/ 	.short	0x0005
        /*0012*/ 	.short	0x0028
        /*0014*/ 	.byte	0x00, 0xf5, 0x21, 0x00


	//----- nvinfo : EIATTR_KPARAM_INFO
	.align		4
.L_105:
        /*0018*/ 	.byte	0x04, 0x17
        /*001a*/ 	.short	(.L_107 - .L_106)
.L_106:
        /*001c*/ 	.word	0x00000000
        /*0020*/ 	.short	0x0004
        /*0022*/ 	.short	0x0020
        /*0024*/ 	.byte	0x00, 0xf5, 0x21, 0x00


	//----- nvinfo : EIATTR_KPARAM_INFO
	.align		4
.L_107:
        /*0028*/ 	.byte	0x04, 0x17
        /*002a*/ 	.short	(.L_109 - .L_108)
.L_108:
        /*002c*/ 	.word	0x00000000
        /*0030*/ 	.short	0x0003
        /*0032*/ 	.short	0x0018
        /*0034*/ 	.byte	0x00, 0xf5, 0x21, 0x00


	//----- nvinfo : EIATTR_KPARAM_INFO
	.align		4
.L_109:
        /*0038*/ 	.byte	0x04, 0x17
        /*003a*/ 	.short	(.L_111 - .L_110)
.L_110:
        /*003c*/ 	.word	0x00000000
        /*0040*/ 	.short	0x0002
        /*0042*/ 	.short	0x0010
        /*0044*/ 	.byte	0x00, 0xf5, 0x21, 0x00


	//----- nvinfo : EIATTR_KPARAM_INFO
	.align		4
.L_111:
        /*0048*/ 	.byte	0x04, 0x17
        /*004a*/ 	.short	(.L_113 - .L_112)
.L_112:
        /*004c*/ 	.word	0x00000000
        /*0050*/ 	.short	0x0001
        /*0052*/ 	.short	0x0008
        /*0054*/ 	.byte	0x00, 0xf5, 0x21, 0x00


	//----- nvinfo : EIATTR_KPARAM_INFO
	.align		4
.L_113:
        /*0058*/ 	.byte	0x04, 0x17
        /*005a*/ 	.short	(.L_115 - .L_114)
.L_114:
        /*005c*/ 	.word	0x00000000
        /*0060*/ 	.short	0x0000
        /*0062*/ 	.short	0x0000
        /*0064*/ 	.byte	0x00, 0xf5, 0x21, 0x00


	//----- nvinfo : EIATTR_SPARSE_MMA_MASK
	.align		4
.L_115:
        /*0068*/ 	.byte	0x03, 0x50
        /*006a*/ 	.short	0x0000


	//----- nvinfo : EIATTR_MAXREG_COUNT
	.align		4
        /*006c*/ 	.byte	0x03, 0x1b
        /*006e*/ 	.short	0x00ff


	//----- nvinfo : EIATTR_MERCURY_ISA_VERSION
	.align		4
        /*0070*/ 	.byte	0x03, 0x5f
        /*0072*/ 	.short	0x0101


	//----- nvinfo : EIATTR_VRC_CTA_INIT_COUNT
	.align		4
        /*0074*/ 	.byte	0x02, 0x4a
	.zero		1
	.zero		1


	//----- nvinfo : EIATTR_EXIT_INSTR_OFFSETS
	.align		4
        /*0078*/ 	.byte	0x04, 0x1c
        /*007a*/ 	.short	(.L_117 - .L_116)


	//   ....[0]....
.L_116:
        /*007c*/ 	.word	0x00000690


	//----- nvinfo : EIATTR_CRS_STACK_SIZE
	.align		4
.L_117:
        /*0080*/ 	.byte	0x04, 0x1e
        /*0082*/ 	.short	(.L_119 - .L_118)
.L_118:
        /*0084*/ 	.word	0x00000000


	//----- nvinfo : EIATTR_CBANK_PARAM_SIZE
	.align		4
.L_119:
        /*0088*/ 	.byte	0x03, 0x19
        /*008a*/ 	.short	0x0030


	//----- nvinfo : EIATTR_PARAM_CBANK
	.align		4
        /*008c*/ 	.byte	0x04, 0x0a
        /*008e*/ 	.short	(.L_121 - .L_120)
	.align		4
.L_120:
        /*0090*/ 	.word	index@(.nv.constant0._Z10tridiag_gjPfS_S_S_S_S_)
        /*0094*/ 	.short	0x0380
        /*0096*/ 	.short	0x0030


	//----- nvinfo : EIATTR_SW_WAR
	.align		4
.L_121:
        /*0098*/ 	.byte	0x04, 0x36
        /*009a*/ 	.short	(.L_123 - .L_122)
.L_122:
        /*009c*/ 	.word	0x00000008
.L_123:


//--------------------- .nv.callgraph             --------------------------
	.section	.nv.callgraph,"",@"SHT_CUDA_CALLGRAPH"
	.align	4
	.sectionentsize	8
	.align		4
        /*0000*/ 	.word	0x00000000
	.align		4
        /*0004*/ 	.word	0xffffffff
	.align		4
        /*0008*/ 	.word	0x00000000
	.align		4
        /*000c*/ 	.word	0xfffffffe
	.align		4
        /*0010*/ 	.word	0x00000000
	.align		4
        /*0014*/ 	.word	0xfffffffd
	.align		4
        /*0018*/ 	.word	0x00000000
	.align		4
        /*001c*/ 	.word	0xfffffffc


//--------------------- .text._Z8reduce_rPfPKf    --------------------------
	.section	.text._Z8reduce_rPfPKf,"ax",@progbits
	.align	128
        .global         _Z8reduce_rPfPKf
        .type           _Z8reduce_rPfPKf,@function
        .size           _Z8reduce_rPfPKf,(.L_x_27 - _Z8reduce_rPfPKf)
        .other          _Z8reduce_rPfPKf,@"STO_CUDA_ENTRY STV_DEFAULT"
_Z8reduce_rPfPKf:
.text._Z8reduce_rPfPKf:
[----:B------:R-:W-:Y:S01]  /*0000*/  LDC R1, c[0x0][0x37c] ;  /* 0x0000df00ff017b82 */ /* 0x000fe20000000800 */
[----:B------:R-:W0:Y:S07]  /*0010*/  S2R R6, SR_TID.X ;  /* 0x0000000000067919 */ /* 0x000e2e0000002100 */
[----:B------:R-:W1:Y:S01]  /*0020*/  LDC.64 R2, c[0x0][0x388] ;  /* 0x0000e200ff027b82 */ /* 0x000e620000000a00 */
[----:B------:R-:W0:Y:S01]  /*0030*/  LDCU UR8, c[0x0][0x360] ;  /* 0x00006c00ff0877ac */ /* 0x000e220008000800 */
[----:B------:R-:W0:Y:S01]  /*0040*/  S2R R7, SR_CTAID.X ;  /* 0x0000000000077919 */ /* 0x000e220000002500 */
[----:B------:R-:W2:Y:S01]  /*0050*/  LDCU.64 UR6, c[0x0][0x358] ;  /* 0x00006b00ff0677ac */ /* 0x000ea20008000a00 */
[----:B0-----:R-:W-:-:S04]  /*0060*/  IMAD R5, R7, UR8, R6 ;  /* 0x0000000807057c24 */ /* 0x001fc8000f8e0206 */
[----:B-1----:R-:W-:-:S06]  /*0070*/  IMAD.WIDE R2, R5, 0x4, R2 ;  /* 0x0000000405027825 */ /* 0x002fcc00078e0202 */
[----:B--2---:R-:W2:Y:S01]  /*0080*/  LDG.E R2, desc[UR6][R2.64] ;  /* 0x0000000602027981 */ /* 0x004ea2000c1e1900 */
[----:B------:R-:W0:Y:S01]  /*0090*/  S2UR UR5, SR_CgaCtaId ;  /* 0x00000000000579c3 */ /* 0x000e220000008800 */
[----:B------:R-:W-:Y:S01]  /*00a0*/  UMOV UR4, 0x400 ;  /* 0x0000040000047882 */ /* 0x000fe20000000000 */
[----:B------:R-:W-:Y:S01]  /*00b0*/  UISETP.GE.U32.AND UP0, UPT, UR8, 0x2, UPT ;  /* 0x000000020800788c */ /* 0x000fe2000bf06070 */
[----:B------:R-:W-:Y:S01]  /*00c0*/  ISETP.NE.AND P0, PT, R6, RZ, PT ;  /* 0x000000ff0600720c */ /* 0x000fe20003f05270 */
[----:B0-----:R-:W-:-:S06]  /*00d0*/  ULEA UR4, UR5, UR4, 0x18 ;  /* 0x0000000405047291 */ /* 0x001fcc000f8ec0ff */
[----:B------:R-:W-:-:S05]  /*00e0*/  LEA R5, R6, UR4, 0x2 ;  /* 0x0000000406057c11 */ /* 0x000fca000f8e10ff */
[----:B--2---:R0:W-:Y:S01]  /*00f0*/  STS [R5], R2 ;  /* 0x0000000205007388 */ /* 0x0041e20000000800 */
[----:B------:R-:W-:Y:S06]  /*0100*/  BAR.SYNC.DEFER_BLOCKING 0x0 ;  /* 0x0000000000007b1d */ /* 0x000fec0000010000 */
[----:B------:R-:W-:Y:S05]  /*0110*/  BRA.U !UP0, `(.L_x_0) ;  /* 0x0000000108307547 */ /* 0x000fea000b800000 */
[----:B------:R-:W-:-:S07]  /*0120*/  IMAD.U32 R0, RZ, RZ, UR8 ;  /* 0x00000008ff007e24 */ /* 0x000fce000f8e00ff */
.L_x_1:
[----:B------:R-:W-:-:S04]  /*0130*/  SHF.R.U32.HI R8, RZ, 0x1, R0 ;  /* 0x00000001ff087819 */ /* 0x000fc80000011600 */
[----:B------:R-:W-:-:S13]  /*0140*/  ISETP.GE.U32.AND P1, PT, R6, R8, PT ;  /* 0x000000080600720c */ /* 0x000fda0003f26070 */
[----:B0-----:R-:W-:Y:S01]  /*0150*/  @!P1 LEA R2, R8, R5, 0x2 ;  /* 0x0000000508029211 */ /* 0x001fe200078e10ff */
[----:B------:R-:W-:Y:S05]  /*0160*/  @!P1 LDS R3, [R5] ;  /* 0x0000000005039984 */ /* 0x000fea0000000800 */
[----:B------:R-:W0:Y:S02]  /*0170*/  @!P1 LDS R2, [R2] ;  /* 0x0000000002029984 */ /* 0x000e240000000800 */
[----:B0-----:R-:W-:-:S05]  /*0180*/  @!P1 FADD R4, R2, R3 ;  /* 0x0000000302049221 */ /* 0x001fca0000000000 */
[----:B------:R1:W-:Y:S01]  /*0190*/  @!P1 STS [R5], R4 ;  /* 0x0000000405009388 */ /* 0x0003e20000000800 */
[----:B------:R-:W-:Y:S01]  /*01a0*/  BAR.SYNC.DEFER_BLOCKING 0x0 ;  /* 0x0000000000007b1d */ /* 0x000fe20000010000 */
[----:B------:R-:W-:Y:S01]  /*01b0*/  ISETP.GT.U32.AND P1, PT, R0, 0x3, PT ;  /* 0x000000030000780c */ /* 0x000fe20003f24070 */
[----:B------:R-:W-:-:S12]  /*01c0*/  IMAD.MOV.U32 R0, RZ, RZ, R8 ;  /* 0x000000ffff007224 */ /* 0x000fd800078e0008 */
[----:B-1----:R-:W-:Y:S05]  /*01d0*/  @P1 BRA `(.L_x_1) ;  /* 0xfffffffc00d41947 */ /* 0x002fea000383ffff */
.L_x_0:
[----:B------:R-:W-:Y:S05]  /*01e0*/  @P0 EXIT ;  /* 0x000000000000094d */ /* 0x000fea0003800000 */
[----:B------:R-:W1:Y:S01]  /*01f0*/  S2UR UR5, SR_CgaCtaId ;  /* 0x00000000000579c3 */ /* 0x000e620000008800 */
[----:B------:R-:W-:-:S07]  /*0200*/  UMOV UR4, 0x400 ;  /* 0x0000040000047882 */ /* 0x000fce0000000000 */
[----:B0-----:R-:W0:Y:S01]  /*0210*/  LDC.64 R2, c[0x0][0x380] ;  /* 0x0000e000ff027b82 */ /* 0x001e220000000a00 */
[----:B-1----:R-:W-:Y:S01]  /*0220*/  ULEA UR4, UR5, UR4, 0x18 ;  /* 0x0000000405047291 */ /* 0x002fe2000f8ec0ff */
[----:B0-----:R-:W-:-:S08]  /*0230*/  IMAD.WIDE.U32 R2, R7, 0x4, R2 ;  /* 0x0000000407027825 */ /* 0x001fd000078e0002 */
[----:B------:R-:W0:Y:S04]  /*0240*/  LDS R5, [UR4] ;  /* 0x00000004ff057984 */ /* 0x000e280008000800 */
[----:B0-----:R-:W-:Y:S01]  /*0250*/  STG.E desc[UR6][R2.64], R5 ;  /* 0x0000000502007986 */ /* 0x001fe2000c101906 */
[----:B------:R-:W-:Y:S05]  /*0260*/  EXIT ;  /* 0x000000000000794d */ /* 0x000fea0003800000 */
.L_x_2:
[----:B------:R-:W-:-:S00]  /*0270*/  BRA `(.L_x_2) ;  /* 0xfffffffc00fc7947 */ /* 0x000fc0000383ffff */
[----:B------:R-:W-:-:S00]  /*0280*/  NOP ;  /* 0x0000000000007918 */ /* 0x000fc00000000000 */
[----:B------:R-:W-:-:S00]  /*0290*/  NOP ;  /* 0x0000000000007918 */ /* 0x000fc00000000000 */
[----:B------:R-:W-:-:S00]  /*02a0*/  NOP ;  /* 0x0000000000007918 */ /* 0x000fc00000000000 */
[----:B------:R-:W-:-:S00]  /*02b0*/  NOP ;  /* 0x0000000000007918 */ /* 0x000fc00000000000 */
[----:B------:R-:W-:-:S00]  /*02c0*/  NOP ;  /* 0x0000000000007918 */ /* 0x000fc00000000000 */
[----:B------:R-:W-:-:S00]  /*02d0*/  NOP ;  /* 0x0000000000007918 */ /* 0x000fc00000000000 */
[----:B------:R-:W-:-:S00]  /*02e0*/  NOP ;  /* 0x0000000000007918 */ /* 0x000fc00000000000 */
[----:B------:R-:W-:-:S00]  /*02f0*/  NOP ;  /* 0x0000000000007918 */ /* 0x000fc00000000000 */
.L_x_27:


//--------------------- .text._Z9compute_rPfPKf   --------------------------
	.section	.text._Z9compute_rPfPKf,"ax",@progbits
	.align	128
        .global         _Z9compute_rPfPKf
        .type           _Z9compute_rPfPKf,@function
        .size           _Z9compute_rPfPKf,(.L_x_28 - _Z9compute_rPfPKf)
        .other          _Z9compute_rPfPKf,@"STO_CUDA_ENTRY STV_DEFAULT"
_Z9compute_rPfPKf:
.text._Z9compute_rPfPKf:
[----:B------:R-:W-:Y:S01]  /*0000*/  LDC R1, c[0x0][0x37c] ;  /* 0x0000df00ff017b82 */ /* 0x000fe20000000800 */
[----:B------:R-:W0:Y:S07]  /*0010*/  S2R R7, SR_TID.X ;  /* 0x0000000000077919 */ /* 0x000e2e0000002100 */
[----:B------:R-:W1:Y:S01]  /*0020*/  LDC.64 R2, c[0x0][0x388] ;  /* 0x0000e200ff027b82 */ /* 0x000e620000000a00 */
[----:B------:R-:W0:Y:S01]  /*0030*/  LDCU UR6, c[0x0][0x360] ;  /* 0x00006c00ff0677ac */ /* 0x000e220008000800 */
[----:B------:R-:W0:Y:S01]  /*0040*/  S2R R0, SR_CTAID.X ;  /* 0x0000000000007919 */ /* 0x000e220000002500 */
[----:B------:R-:W2:Y:S05]  /*0050*/  LDCU.64 UR4, c[0x0][0x358] ;  /* 0x00006b00ff0477ac */ /* 0x000eaa0008000a00 */
[----:B------:R-:W3:Y:S01]  /*0060*/  LDC.64 R4, c[0x0][0x380] ;  /* 0x0000e000ff047b82 */ /* 0x000ee20000000a00 */
[----:B0-----:R-:W-:-:S04]  /*0070*/  IMAD R7, R0, UR6, R7 ;  /* 0x0000000600077c24 */ /* 0x001fc8000f8e0207 */
[----:B-1----:R-:W-:-:S04]  /*0080*/  IMAD.WIDE R2, R7, 0x4, R2 ;  /* 0x0000000407027825 */ /* 0x002fc800078e0202 */
[----:B---3--:R-:W-:Y:S02]  /*0090*/  IMAD.WIDE R4, R7, 0x4, R4 ;  /* 0x0000000407047825 */ /* 0x008fe400078e0204 */
[----:B--2---:R-:W2:Y:S04]  /*00a0*/  LDG.E R2, desc[UR4][R2.64] ;  /* 0x0000000402027981 */ /* 0x004ea8000c1e1900 */
[----:B------:R-:W2:Y:S02]  /*00b0*/  LDG.E R7, desc[UR4][R4.64] ;  /* 0x0000000404077981 */ /* 0x000ea4000c1e1900 */
[----:B--2---:R-:W-:-:S04]  /*00c0*/  FADD R7, R2, -R7 ;  /* 0x8000000702077221 */ /* 0x004fc80000000000 */
[----:B------:R-:W-:-:S05]  /*00d0*/  FADD R7, |R7|, -RZ ;  /* 0x800000ff07077221 */ /* 0x000fca0000000200 */
[----:B------:R-:W-:Y:S01]  /*00e0*/  STG.E desc[UR4][R4.64], R7 ;  /* 0x0000000704007986 */ /* 0x000fe2000c101904 */
[----:B------:R-:W-:Y:S05]  /*00f0*/  EXIT ;  /* 0x000000000000794d */ /* 0x000fea0003800000 */
.L_x_3:
        /* <DEDUP_REMOVED lines=16> */
.L_x_28:


//--------------------- .text._Z4fillPfPKf        --------------------------
	.section	.text._Z4fillPfPKf,"ax",@progbits
	.align	128
        .global         _Z4fillPfPKf
        .type           _Z4fillPfPKf,@function
        .size           _Z4fillPfPKf,(.L_x_29 - _Z4fillPfPKf)
        .other          _Z4fillPfPKf,@"STO_CUDA_ENTRY STV_DEFAULT"
_Z4fillPfPKf:
.text._Z4fillPfPKf:
[----:B------:R-:W-:Y:S01]  /*0000*/  LDC R1, c[0x0][0x37c] ;  /* 0x0000df00ff017b82 */ /* 0x000fe20000000800 */
[----:B------:R-:W0:Y:S07]  /*0010*/  S2R R7, SR_TID.X ;  /* 0x0000000000077919 */ /* 0x000e2e0000002100 */
[----:B------:R-:W0:Y:S01]  /*0020*/  S2UR UR6, SR_CTAID.X ;  /* 0x00000000000679c3 */ /* 0x000e220000002500 */
[----:B------:R-:W1:Y:S07]  /*0030*/  LDCU.64 UR4, c[0x0][0x358] ;  /* 0x00006b00ff0477ac */ /* 0x000e6e0008000a00 */
[----:B------:R-:W0:Y:S08]  /*0040*/  LDC R0, c[0x0][0x360] ;  /* 0x0000d800ff007b82 */ /* 0x000e300000000800 */
[----:B------:R-:W2:Y:S08]  /*0050*/  LDC.64 R2, c[0x0][0x388] ;  /* 0x0000e200ff027b82 */ /* 0x000eb00000000a00 */
[----:B------:R-:W3:Y:S01]  /*0060*/  LDC.64 R4, c[0x0][0x380] ;  /* 0x0000e000ff047b82 */ /* 0x000ee20000000a00 */
[----:B0-----:R-:W-:-:S04]  /*0070*/  IMAD R7, R0, UR6, R7 ;  /* 0x0000000600077c24 */ /* 0x001fc8000f8e0207 */
[----:B--2---:R-:W-:-:S06]  /*0080*/  IMAD.WIDE R2, R7, 0x4, R2 ;  /* 0x0000000407027825 */ /* 0x004fcc00078e0202 */
[----:B-1----:R-:W2:Y:S01]  /*0090*/  LDG.E R3, desc[UR4][R2.64] ;  /* 0x0000000402037981 */ /* 0x002ea2000c1e1900 */
[----:B---3--:R-:W-:-:S05]  /*00a0*/  IMAD.WIDE R4, R7, 0x4, R4 ;  /* 0x0000000407047825 */ /* 0x008fca00078e0204 */
[----:B--2---:R-:W-:Y:S01]  /*00b0*/  STG.E desc[UR4][R4.64], R3 ;  /* 0x0000000304007986 */ /* 0x004fe2000c101904 */
[----:B------:R-:W-:Y:S05]  /*00c0*/  EXIT ;  /* 0x000000000000794d */ /* 0x000fea0003800000 */
.L_x_4:
        /* <DEDUP_REMOVED lines=11> */
.L_x_29:


//--------------------- .text._Z14create_tridiagPfS_S_f --------------------------
	.section	.text._Z14create_tridiagPfS_S_f,"ax",@progbits
	.align	128
        .global         _Z14create_tridiagPfS_S_f
        .type           _Z14create_tridiagPfS_S_f,@function
        .size           _Z14create_tridiagPfS_S_f,(.L_x_30 - _Z14create_tridiagPfS_S_f)
        .other          _Z14create_tridiagPfS_S_f,@"STO_CUDA_ENTRY STV_DEFAULT"
_Z14create_tridiagPfS_S_f:
.text._Z14create_tridiagPfS_S_f:
[----:B------:R-:W-:Y:S01]  /*0000*/  LDC R1, c[0x0][0x37c] ;  /* 0x0000df00ff017b82 */ /* 0x000fe20000000800 */
[----:B------:R-:W0:Y:S07]  /*0010*/  S2R R9, SR_TID.X ;  /* 0x0000000000097919 */ /* 0x000e2e0000002100 */
[----:B------:R-:W0:Y:S08]  /*0020*/  S2UR UR4, SR_CTAID.X ;  /* 0x00000000000479c3 */ /* 0x000e300000002500 */
[----:B------:R-:W0:Y:S02]  /*0030*/  LDC R0, c[0x0][0x360] ;  /* 0x0000d800ff007b82 */ /* 0x000e240000000800 */
[----:B0-----:R-:W-:Y:S01]  /*0040*/  IMAD R9, R0, UR4, R9 ;  /* 0x0000000400097c24 */ /* 0x001fe2000f8e0209 */
[----:B------:R-:W0:Y:S04]  /*0050*/  LDCU.64 UR4, c[0x0][0x358] ;  /* 0x00006b00ff0477ac */ /* 0x000e280008000a00 */
[----:B------:R-:W-:-:S13]  /*0060*/  ISETP.NE.AND P0, PT, R9, RZ, PT ;  /* 0x000000ff0900720c */ /* 0x000fda0003f05270 */
[----:B------:R-:W-:Y:S05]  /*0070*/  @P0 BRA `(.L_x_5) ;  /* 0x0000000000280947 */ /* 0x000fea0003800000 */
[----:B------:R-:W0:Y:S01]  /*0080*/  LDC.64 R10, c[0x0][0x390] ;  /* 0x0000e400ff0a7b82 */ /* 0x000e220000000a00 */
[----:B------:R-:W1:Y:S01]  /*0090*/  LDCU UR6, c[0x0][0x398] ;  /* 0x00007300ff0677ac */ /* 0x000e620008000800 */
[----:B------:R-:W-:-:S06]  /*00a0*/  HFMA2 R7, -RZ, RZ, 1.875, 0 ;  /* 0x3f800000ff077431 */ /* 0x000fcc00000001ff */
[----:B------:R-:W2:Y:S08]  /*00b0*/  LDC.64 R2, c[0x0][0x380] ;  /* 0x0000e000ff027b82 */ /* 0x000eb00000000a00 */
[----:B------:R-:W3:Y:S01]  /*00c0*/  LDC.64 R4, c[0x0][0x388] ;  /* 0x0000e200ff047b82 */ /* 0x000ee20000000a00 */
[----:B-1----:R-:W-:Y:S01]  /*00d0*/  FADD R9, -RZ, -UR6 ;  /* 0x80000006ff097e21 */ /* 0x002fe20008000100 */
[----:B0-----:R-:W-:Y:S04]  /*00e0*/  STG.E desc[UR4][R10.64], RZ ;  /* 0x000000ff0a007986 */ /* 0x001fe8000c101904 */
[----:B--2---:R-:W-:Y:S04]  /*00f0*/  STG.E desc[UR4][R2.64], R7 ;  /* 0x0000000702007986 */ /* 0x004fe8000c101904 */
[----:B---3--:R-:W-:Y:S01]  /*0100*/  STG.E desc[UR4][R4.64], R9 ;  /* 0x0000000904007986 */ /* 0x008fe2000c101904 */
[----:B------:R-:W-:Y:S05]  /*0110*/  EXIT ;  /* 0x000000000000794d */ /* 0x000fea0003800000 */
.L_x_5:
[----:B------:R-:W-:-:S13]  /*0120*/  ISETP.GT.AND P0, PT, R9, 0x7e, PT ;  /* 0x0000007e0900780c */ /* 0x000fda0003f04270 */
[----:B------:R-:W-:Y:S05]  /*0130*/  @P0 BRA `(.L_x_6) ;  /* 0x0000000000380947 */ /* 0x000fea0003800000 */
[----:B------:R-:W1:Y:S01]  /*0140*/  LDC R0, c[0x0][0x398] ;  /* 0x0000e600ff007b82 */ /* 0x000e620000000800 */
[----:B------:R-:W-:-:S07]  /*0150*/  MOV R11, 0x3f800000 ;  /* 0x3f800000000b7802 */ /* 0x000fce0000000f00 */
[----:B------:R-:W2:Y:S08]  /*0160*/  LDC.64 R2, c[0x0][0x380] ;  /* 0x0000e000ff027b82 */ /* 0x000eb00000000a00 */
[----:B------:R-:W3:Y:S08]  /*0170*/  LDC.64 R4, c[0x0][0x388] ;  /* 0x0000e200ff047b82 */ /* 0x000ef00000000a00 */
[----:B------:R-:W4:Y:S01]  /*0180*/  LDC.64 R6, c[0x0][0x390] ;  /* 0x0000e400ff067b82 */ /* 0x000f220000000a00 */
[C---:B-1----:R-:W-:Y:S01]  /*0190*/  FFMA R11, R0.reuse, 2, R11 ;  /* 0x40000000000b7823 */ /* 0x042fe2000000000b */
[----:B------:R-:W-:Y:S01]  /*01a0*/  FADD R13, -R0, -RZ ;  /* 0x800000ff000d7221 */ /* 0x000fe20000000100 */
[----:B--2---:R-:W-:-:S05]  /*01b0*/  IMAD.WIDE R2, R9, 0x4, R2 ;  /* 0x0000000409027825 */ /* 0x004fca00078e0202 */
[----:B0-----:R-:W-:Y:S01]  /*01c0*/  STG.E desc[UR4][R2.64], R11 ;  /* 0x0000000b02007986 */ /* 0x001fe2000c101904 */
[----:B---3--:R-:W-:-:S05]  /*01d0*/  IMAD.WIDE R4, R9, 0x4, R4 ;  /* 0x0000000409047825 */ /* 0x008fca00078e0204 */
[----:B------:R-:W-:Y:S01]  /*01e0*/  STG.E desc[UR4][R4.64], R13 ;  /* 0x0000000d04007986 */ /* 0x000fe2000c101904 */
[----:B----4-:R-:W-:-:S05]  /*01f0*/  IMAD.WIDE R6, R9, 0x4, R6 ;  /* 0x0000000409067825 */ /* 0x010fca00078e0206 */
[----:B------:R-:W-:Y:S01]  /*0200*/  STG.E desc[UR4][R6.64], R13 ;  /* 0x0000000d06007986 */ /* 0x000fe2000c101904 */
[----:B------:R-:W-:Y:S05]  /*0210*/  EXIT ;  /* 0x000000000000794d */ /* 0x000fea0003800000 */
.L_x_6:
[----:B------:R-:W1:Y:S01]  /*0220*/  LDC.64 R2, c[0x0][0x380] ;  /* 0x0000e000ff027b82 */ /* 0x000e620000000a00 */
[----:B------:R-:W2:Y:S01]  /*0230*/  LDCU UR6, c[0x0][0x398] ;  /* 0x00007300ff0677ac */ /* 0x000ea20008000800 */
[----:B------:R-:W-:-:S06]  /*0240*/  HFMA2 R11, -RZ, RZ, 1.875, 0 ;  /* 0x3f800000ff0b7431 */ /* 0x000fcc00000001ff */
[----:B------:R-:W3:Y:S08]  /*0250*/  LDC.64 R4, c[0x0][0x390] ;  /* 0x0000e400ff047b82 */ /* 0x000ef00000000a00 */
[----:B------:R-:W4:Y:S01]  /*0260*/  LDC.64 R6, c[0x0][0x388] ;  /* 0x0000e200ff067b82 */ /* 0x000f220000000a00 */
[----:B--2---:R-:W-:Y:S01]  /*0270*/  FADD R13, -RZ, -UR6 ;  /* 0x80000006ff0d7e21 */ /* 0x004fe20008000100 */
[----:B-1----:R-:W-:-:S05]  /*0280*/  IMAD.WIDE.U32 R2, R9, 0x4, R2 ;  /* 0x0000000409027825 */ /* 0x002fca00078e0002 */
[----:B0-----:R-:W-:Y:S01]  /*0290*/  STG.E desc[UR4][R2.64], R11 ;  /* 0x0000000b02007986 */ /* 0x001fe2000c101904 */
[----:B---3--:R-:W-:-:S05]  /*02a0*/  IMAD.WIDE.U32 R4, R9, 0x4, R4 ;  /* 0x0000000409047825 */ /* 0x008fca00078e0004 */
[----:B------:R-:W-:Y:S01]  /*02b0*/  STG.E desc[UR4][R4.64], R13 ;  /* 0x0000000d04007986 */ /* 0x000fe2000c101904 */
[----:B----4-:R-:W-:-:S05]  /*02c0*/  IMAD.WIDE.U32 R6, R9, 0x4, R6 ;  /* 0x0000000409067825 */ /* 0x010fca00078e0006 */
[----:B------:R-:W-:Y:S01]  /*02d0*/  STG.E desc[UR4][R6.64], RZ ;  /* 0x000000ff06007986 */ /* 0x000fe2000c101904 */
[----:B------:R-:W-:Y:S05]  /*02e0*/  EXIT ;  /* 0x000000000000794d */ /* 0x000fea0003800000 */
.L_x_7:
        /* <DEDUP_REMOVED lines=9> */
.L_x_30:


//--------------------- .text._Z6bcfillPf         --------------------------
	.section	.text._Z6bcfillPf,"ax",@progbits
	.align	128
        .global         _Z6bcfillPf
        .type           _Z6bcfillPf,@function
        .size           _Z6bcfillPf,(.L_x_31 - _Z6bcfillPf)
        .other          _Z6bcfillPf,@"STO_CUDA_ENTRY STV_DEFAULT"
_Z6bcfillPf:
.text._Z6bcfillPf:
[----:B------:R-:W-:Y:S08]  /*0000*/  LDC R1, c[0x0][0x37c] ;  /* 0x0000df00ff017b82 */ /* 0x000ff00000000800 */
[----:B------:R-:W0:Y:S01]  /*0010*/  S2UR UR4, SR_CTAID.X ;  /* 0x00000000000479c3 */ /* 0x000e220000002500 */
[----:B------:R-:W1:Y:S01]  /*0020*/  S2R R0, SR_TID.X ;  /* 0x0000000000007919 */ /* 0x000e620000002100 */
[----:B------:R-:W2:Y:S01]  /*0030*/  LDCU UR5, c[0x0][0x360] ;  /* 0x00006c00ff0577ac */ /* 0x000ea20008000800 */
[----:B0-----:R-:W-:-:S04]  /*0040*/  UIADD3 UR4, UPT, UPT, URZ, -UR4, URZ ;  /* 0x80000004ff047290 */ /* 0x001fc8000fffe0ff */
[----:B--2---:R-:W-:-:S06]  /*0050*/  UIMAD UR5, UR4, UR5, URZ ;  /* 0x00000005040572a4 */ /* 0x004fcc000f8e02ff */
[----:B-1----:R-:W-:-:S13]  /*0060*/  ISETP.NE.AND P0, PT, R0, UR5, PT ;  /* 0x0000000500007c0c */ /* 0x002fda000bf05270 */
[----:B------:R-:W-:Y:S05]  /*0070*/  @P0 EXIT ;  /* 0x000000000000094d */ /* 0x000fea0003800000 */
[----:B------:R-:W0:Y:S01]  /*0080*/  LDC.64 R2, c[0x0][0x380] ;  /* 0x0000e000ff027b82 */ /* 0x000e220000000a00 */
[----:B------:R-:W0:Y:S02]  /*0090*/  LDCU.64 UR4, c[0x0][0x358] ;  /* 0x00006b00ff0477ac */ /* 0x000e240008000a00 */
[----:B0-----:R-:W2:Y:S04]  /*00a0*/  LDG.E R5, desc[UR4][R2.64+0x4] ;  /* 0x0000040402057981 */ /* 0x001ea8000c1e1900 */
[----:B------:R-:W3:Y:S04]  /*00b0*/  LDG.E R7, desc[UR4][R2.64+0x1f8] ;  /* 0x0001f80402077981 */ /* 0x000ee8000c1e1900 */
[----:B--2---:R-:W-:Y:S04]  /*00c0*/  STG.E desc[UR4][R2.64], R5 ;  /* 0x0000000502007986 */ /* 0x004fe8000c101904 */
[----:B---3--:R-:W-:Y:S01]  /*00d0*/  STG.E desc[UR4][R2.64+0x1fc], R7 ;  /* 0x0001fc0702007986 */ /* 0x008fe2000c101904 */
[----:B------:R-:W-:Y:S05]  /*00e0*/  EXIT ;  /* 0x000000000000794d */ /* 0x000fea0003800000 */
.L_x_8:
        /* <DEDUP_REMOVED lines=9> */
.L_x_31:


//--------------------- .text._Z10tridiag_gjPfS_S_S_S_S_ --------------------------
	.section	.text._Z10tridiag_gjPfS_S_S_S_S_,"ax",@progbits
	.align	128
        .global         _Z10tridiag_gjPfS_S_S_S_S_
        .type           _Z10tridiag_gjPfS_S_S_S_S_,@function
        .size           _Z10tridiag_gjPfS_S_S_S_S_,(.L_x_26 - _Z10tridiag_gjPfS_S_S_S_S_)
        .other          _Z10tridiag_gjPfS_S_S_S_S_,@"STO_CUDA_ENTRY STV_DEFAULT"
_Z10tridiag_gjPfS_S_S_S_S_:
.text._Z10tridiag_gjPfS_S_S_S_S_:
[----:B------:R-:W-:Y:S01]  /*0000*/  LDC R1, c[0x0][0x37c] ;  /* 0x0000df00ff017b82 */ /* 0x000fe20000000800 */
[----:B------:R-:W0:Y:S01]  /*0010*/  S2R R3, SR_TID.X ;  /* 0x0000000000037919 */ /* 0x000e220000002100 */
[----:B------:R-:W0:Y:S01]  /*0020*/  LDCU UR4, c[0x0][0x360] ;  /* 0x00006c00ff0477ac */ /* 0x000e220008000800 */
[----:B------:R-:W-:Y:S01]  /*0030*/  BSSY.RECONVERGENT B0, `(.L_x_9) ;  /* 0x0000062000007945 */ /* 0x000fe20003800200 */
[----:B------:R-:W0:Y:S02]  /*0040*/  S2R R0, SR_CTAID.X ;  /* 0x0000000000007919 */ /* 0x000e240000002500 */
[----:B0-----:R-:W-:Y:S01]  /*0050*/  IMAD R3, R0, UR4, R3 ;  /* 0x0000000400037c24 */ /* 0x001fe2000f8e0203 */
[----:B------:R-:W0:Y:S04]  /*0060*/  LDCU.64 UR4, c[0x0][0x358] ;  /* 0x00006b00ff0477ac */ /* 0x000e280008000a00 */
[----:B------:R-:W-:-:S04]  /*0070*/  IADD3 R15, PT, PT, R3, -0x1, RZ ;  /* 0xffffffff030f7810 */ /* 0x000fc80007ffe0ff */
[----:B------:R-:W-:-:S13]  /*0080*/  ISETP.GT.U32.AND P0, PT, R15, 0x7d, PT ;  /* 0x0000007d0f00780c */ /* 0x000fda0003f04070 */
[----:B0-----:R-:W-:Y:S05]  /*0090*/  @P0 BRA `(.L_x_10) ;  /* 0x0000000000900947 */ /* 0x001fea0003800000 */
[----:B------:R-:W0:Y:S08]  /*00a0*/  LDC.64 R4, c[0x0][0x380] ;  /* 0x0000e000ff047b82 */ /* 0x000e300000000a00 */
[----:B------:R-:W1:Y:S08]  /*00b0*/  LDC.64 R10, c[0x0][0x398] ;  /* 0x0000e600ff0a7b82 */ /* 0x000e700000000a00 */
[----:B------:R-:W2:Y:S08]  /*00c0*/  LDC.64 R12, c[0x0][0x390] ;  /* 0x0000e400ff0c7b82 */ /* 0x000eb00000000a00 */
[----:B------:R-:W3:Y:S01]  /*00d0*/  LDC.64 R8, c[0x0][0x388] ;  /* 0x0000e200ff087b82 */ /* 0x000ee20000000a00 */
[----:B0-----:R-:W-:-:S05]  /*00e0*/  IMAD.WIDE.U32 R4, R3, 0x4, R4 ;  /* 0x0000000403047825 */ /* 0x001fca00078e0004 */
[----:B------:R0:W4:Y:S01]  /*00f0*/  LDG.E R0, desc[UR4][R4.64] ;  /* 0x0000000404007981 */ /* 0x000122000c1e1900 */
[----:B-1----:R-:W-:-:S04]  /*0100*/  IMAD.WIDE.U32 R6, R3, 0x4, R10 ;  /* 0x0000000403067825 */ /* 0x002fc800078e000a */
[----:B------:R-:W-:Y:S02]  /*0110*/  IMAD.WIDE.U32 R10, R15, 0x4, R10 ;  /* 0x000000040f0a7825 */ /* 0x000fe400078e000a */
[----:B------:R-:W5:Y:S01]  /*0120*/  LDG.E R7, desc[UR4][R6.64+0x4] ;  /* 0x0000040406077981 */ /* 0x000f62000c1e1900 */
[----:B------:R-:W0:Y:S01]  /*0130*/  LDC.64 R14, c[0x0][0x3a8] ;  /* 0x0000ea00ff0e7b82 */ /* 0x000e220000000a00 */
[C---:B--2---:R-:W-:Y:S02]  /*0140*/  IMAD.WIDE.U32 R12, R3.reuse, 0x4, R12 ;  /* 0x00000004030c7825 */ /* 0x044fe400078e000c */
[----:B------:R-:W2:Y:S04]  /*0150*/  LDG.E R11, desc[UR4][R10.64] ;  /* 0x000000040a0b7981 */ /* 0x000ea8000c1e1900 */
[----:B------:R-:W5:Y:S01]  /*0160*/  LDG.E R12, desc[UR4][R12.64] ;  /* 0x000000040c0c7981 */ /* 0x000f62000c1e1900 */
[----:B---3--:R-:W-:-:S06]  /*0170*/  IMAD.WIDE.U32 R8, R3, 0x4, R8 ;  /* 0x0000000403087825 */ /* 0x008fcc00078e0008 */
[----:B------:R-:W2:Y:S01]  /*0180*/  LDG.E R8, desc[UR4][R8.64] ;  /* 0x0000000408087981 */ /* 0x000ea2000c1e1900 */
[----:B------:R-:W-:Y:S01]  /*0190*/  BSSY.RECONVERGENT B1, `(.L_x_11) ;  /* 0x0000010000017945 */ /* 0x000fe20003800200 */
[----:B0-----:R-:W-:Y:S01]  /*01a0*/  IMAD.WIDE.U32 R4, R3, 0x4, R14 ;  /* 0x0000000403047825 */ /* 0x001fe200078e000e */
[----:B----4-:R-:W-:-:S04]  /*01b0*/  IADD3 R2, PT, PT, R0, 0x1800000, RZ ;  /* 0x0180000000027810 */ /* 0x010fc80007ffe0ff */
[----:B------:R-:W-:-:S04]  /*01c0*/  LOP3.LUT R2, R2, 0x7f800000, RZ, 0xc0, !PT ;  /* 0x7f80000002027812 */ /* 0x000fc800078ec0ff */
[----:B------:R-:W-:Y:S01]  /*01d0*/  ISETP.GT.U32.AND P0, PT, R2, 0x1ffffff, PT ;  /* 0x01ffffff0200780c */ /* 0x000fe20003f04070 */
[----:B-----5:R-:W-:-:S04]  /*01e0*/  FMUL R17, R12, R7 ;  /* 0x000000070c117220 */ /* 0x020fc80000400000 */
[----:B--2---:R-:W-:-:S08]  /*01f0*/  FFMA R6, R8, R11, R17 ;  /* 0x0000000b08067223 */ /* 0x004fd00000000011 */
[----:B------:R-:W-:Y:S05]  /*0200*/  @P0 BRA `(.L_x_12) ;  /* 0x0000000000100947 */ /* 0x000fea0003800000 */
[----:B------:R-:W-:-:S07]  /*0210*/  MOV R8, 0x230 ;  /* 0x0000023000087802 */ /* 0x000fce0000000f00 */
[----:B------:R-:W-:Y:S05]  /*0220*/  CALL.REL.NOINC `($__internal_0_$__cuda_sm20_rcp_rn_f32_slowpath) ;  /* 0x00000004001c7944 */ /* 0x000fea0003c00000 */
[----:B------:R-:W-:Y:S01]  /*0230*/  IMAD.MOV.U32 R2, RZ, RZ, R7 ;  /* 0x000000ffff027224 */ /* 0x000fe200078e0007 */
[----:B------:R-:W-:Y:S06]  /*0240*/  BRA `(.L_x_13) ;  /* 0x0000000000107947 */ /* 0x000fec0003800000 */
.L_x_12:
[----:B------:R-:W0:Y:S02]  /*0250*/  MUFU.RCP R7, R0 ;  /* 0x0000000000077308 */ /* 0x000e240000001000 */
[----:B0-----:R-:W-:-:S04]  /*0260*/  FFMA R2, R0, R7, -1 ;  /* 0xbf80000000027423 */ /* 0x001fc80000000007 */
[----:B------:R-:W-:-:S04]  /*0270*/  FADD.FTZ R2, -R2, -RZ ;  /* 0x800000ff02027221 */ /* 0x000fc80000010100 */
[----:B------:R-:W-:-:S07]  /*0280*/  FFMA R2, R7, R2, R7 ;  /* 0x0000000207027223 */ /* 0x000fce0000000007 */
.L_x_13:
[----:B------:R-:W-:Y:S05]  /*0290*/  BSYNC.RECONVERGENT B1 ;  /* 0x0000000000017941 */ /* 0x000fea0003800200 */
.L_x_11:
[----:B------:R-:W2:Y:S02]  /*02a0*/  LDG.E R5, desc[UR4][R4.64] ;  /* 0x0000000404057981 */ /* 0x000ea4000c1e1900 */
[----:B--2---:R-:W-:-:S04]  /*02b0*/  FADD R7, -R6, R5 ;  /* 0x0000000506077221 */ /* 0x004fc80000000100 */
[----:B------:R-:W-:Y:S01]  /*02c0*/  FMUL R9, R7, R2 ;  /* 0x0000000207097220 */ /* 0x000fe20000400000 */
[----:B------:R-:W-:Y:S06]  /*02d0*/  BRA `(.L_x_14) ;  /* 0x0000000000dc7947 */ /* 0x000fec0003800000 */
.L_x_10:
[----:B------:R-:W-:-:S13]  /*02e0*/  ISETP.NE.AND P0, PT, R3, RZ, PT ;  /* 0x000000ff0300720c */ /* 0x000fda0003f05270 */
[----:B------:R-:W-:Y:S05]  /*02f0*/  @P0 BRA `(.L_x_15) ;  /* 0x0000000000600947 */ /* 0x000fea0003800000 */
[----:B------:R-:W0:Y:S08]  /*0300*/  LDC.64 R8, c[0x0][0x380] ;  /* 0x0000e000ff087b82 */ /* 0x000e300000000a00 */
[----:B------:R-:W1:Y:S08]  /*0310*/  LDC.64 R6, c[0x0][0x390] ;  /* 0x0000e400ff067b82 */ /* 0x000e700000000a00 */
[----:B------:R-:W2:Y:S01]  /*0320*/  LDC.64 R10, c[0x0][0x398] ;  /* 0x0000e600ff0a7b82 */ /* 0x000ea20000000a00 */
[----:B0-----:R-:W3:Y:S04]  /*0330*/  LDG.E R0, desc[UR4][R8.64] ;  /* 0x0000000408007981 */ /* 0x001ee8000c1e1900 */
[----:B-1----:R-:W4:Y:S04]  /*0340*/  LDG.E R4, desc[UR4][R6.64] ;  /* 0x0000000406047981 */ /* 0x002f28000c1e1900 */
[----:B--2---:R-:W4:Y:S01]  /*0350*/  LDG.E R11, desc[UR4][R10.64+0x4] ;  /* 0x000004040a0b7981 */ /* 0x004f22000c1e1900 */
[----:B---3--:R-:W-:-:S04]  /*0360*/  IADD3 R2, PT, PT, R0, 0x1800000, RZ ;  /* 0x0180000000027810 */ /* 0x008fc80007ffe0ff */
[----:B------:R-:W-:-:S04]  /*0370*/  LOP3.LUT R2, R2, 0x7f800000, RZ, 0xc0, !PT ;  /* 0x7f80000002027812 */ /* 0x000fc800078ec0ff */
[----:B------:R-:W-:Y:S01]  /*0380*/  ISETP.GT.U32.AND P0, PT, R2, 0x1ffffff, PT ;  /* 0x01ffffff0200780c */ /* 0x000fe20003f04070 */
[----:B----4-:R-:W-:-:S12]  /*0390*/  FMUL R4, R4, R11 ;  /* 0x0000000b04047220 */ /* 0x010fd80000400000 */
[----:B------:R-:W-:Y:S05]  /*03a0*/  @P0 BRA `(.L_x_16) ;  /* 0x0000000000100947 */ /* 0x000fea0003800000 */
[----:B------:R-:W-:-:S07]  /*03b0*/  MOV R8, 0x3d0 ;  /* 0x000003d000087802 */ /* 0x000fce0000000f00 */
[----:B------:R-:W-:Y:S05]  /*03c0*/  CALL.REL.NOINC `($__internal_0_$__cuda_sm20_rcp_rn_f32_slowpath) ;  /* 0x0000000000b47944 */ /* 0x000fea0003c00000 */
[----:B------:R-:W-:Y:S01]  /*03d0*/  MOV R9, R7 ;  /* 0x0000000700097202 */ /* 0x000fe20000000f00 */
[----:B------:R-:W-:Y:S06]  /*03e0*/  BRA `(.L_x_17) ;  /* 0x0000000000107947 */ /* 0x000fec0003800000 */
.L_x_16:
[----:B------:R-:W0:Y:S02]  /*03f0*/  MUFU.RCP R9, R0 ;  /* 0x0000000000097308 */ /* 0x000e240000001000 */
[----:B0-----:R-:W-:-:S04]  /*0400*/  FFMA R2, R0, R9, -1 ;  /* 0xbf80000000027423 */ /* 0x001fc80000000009 */
[----:B------:R-:W-:-:S04]  /*0410*/  FADD.FTZ R2, -R2, -RZ ;  /* 0x800000ff02027221 */ /* 0x000fc80000010100 */
[----:B------:R-:W-:-:S07]  /*0420*/  FFMA R9, R9, R2, R9 ;  /* 0x0000000209097223 */ /* 0x000fce0000000009 */
.L_x_17:
[----:B------:R-:W0:Y:S02]  /*0430*/  LDC.64 R6, c[0x0][0x3a8] ;  /* 0x0000ea00ff067b82 */ /* 0x000e240000000a00 */
[----:B0-----:R-:W2:Y:S02]  /*0440*/  LDG.E R7, desc[UR4][R6.64] ;  /* 0x0000000406077981 */ /* 0x001ea4000c1e1900 */
[----:B--2---:R-:W-:-:S04]  /*0450*/  FADD R4, -R4, R7 ;  /* 0x0000000704047221 */ /* 0x004fc80000000100 */
[----:B------:R-:W-:Y:S01]  /*0460*/  FMUL R9, R4, R9 ;  /* 0x0000000904097220 */ /* 0x000fe20000400000 */
[----:B------:R-:W-:Y:S06]  /*0470*/  BRA `(.L_x_14) ;  /* 0x0000000000747947 */ /* 0x000fec0003800000 */
.L_x_15:
[----:B------:R-:W0:Y:S08]  /*0480*/  LDC.64 R12, c[0x0][0x380] ;  /* 0x0000e000ff0c7b82 */ /* 0x000e300000000a00 */
[----:B------:R-:W1:Y:S08]  /*0490*/  LDC.64 R10, c[0x0][0x398] ;  /* 0x0000e600ff0a7b82 */ /* 0x000e700000000a00 */
[----:B------:R-:W2:Y:S01]  /*04a0*/  LDC.64 R8, c[0x0][0x388] ;  /* 0x0000e200ff087b82 */ /* 0x000ea20000000a00 */
[----:B0-----:R-:W-:-:S07]  /*04b0*/  IMAD.WIDE R12, R3, 0x4, R12 ;  /* 0x00000004030c7825 */ /* 0x001fce00078e020c */
[----:B------:R-:W0:Y:S01]  /*04c0*/  LDC.64 R4, c[0x0][0x3a8] ;  /* 0x0000ea00ff047b82 */ /* 0x000e220000000a00 */
[----:B------:R-:W3:Y:S01]  /*04d0*/  LDG.E R0, desc[UR4][R12.64] ;  /* 0x000000040c007981 */ /* 0x000ee2000c1e1900 */
[----:B-1----:R-:W-:-:S06]  /*04e0*/  IMAD.WIDE R10, R15, 0x4, R10 ;  /* 0x000000040f0a7825 */ /* 0x002fcc00078e020a */
[----:B------:R-:W4:Y:S01]  /*04f0*/  LDG.E R11, desc[UR4][R10.64] ;  /* 0x000000040a0b7981 */ /* 0x000f22000c1e1900 */
[----:B--2---:R-:W-:-:S05]  /*0500*/  IMAD.WIDE R8, R3, 0x4, R8 ;  /* 0x0000000403087825 */ /* 0x004fca00078e0208 */
[----:B------:R-:W4:Y:S01]  /*0510*/  LDG.E R6, desc[UR4][R8.64] ;  /* 0x0000000408067981 */ /* 0x000f22000c1e1900 */
[----:B------:R-:W-:Y:S01]  /*0520*/  BSSY.RECONVERGENT B1, `(.L_x_18) ;  /* 0x000000f000017945 */ /* 0x000fe20003800200 */
[----:B0-----:R-:W-:-:S04]  /*0530*/  IMAD.WIDE R4, R3, 0x4, R4 ;  /* 0x0000000403047825 */ /* 0x001fc800078e0204 */
[----:B---3--:R-:W-:-:S05]  /*0540*/  VIADD R2, R0, 0x1800000 ;  /* 0x0180000000027836 */ /* 0x008fca0000000000 */
        /* <DEDUP_REMOVED lines=8> */
.L_x_19:
[----:B------:R-:W0:Y:S02]  /*05d0*/  MUFU.RCP R9, R0 ;  /* 0x0000000000097308 */ /* 0x000e240000001000 */
[----:B0-----:R-:W-:-:S04]  /*05e0*/  FFMA R2, R0, R9, -1 ;  /* 0xbf80000000027423 */ /* 0x001fc80000000009 */
[----:B------:R-:W-:-:S04]  /*05f0*/  FADD.FTZ R2, -R2, -RZ ;  /* 0x800000ff02027221 */ /* 0x000fc80000010100 */
[----:B------:R-:W-:-:S07]  /*0600*/  FFMA R9, R9, R2, R9 ;  /* 0x0000000209097223 */ /* 0x000fce0000000009 */
.L_x_20:
[----:B------:R-:W-:Y:S05]  /*0610*/  BSYNC.RECONVERGENT B1 ;  /* 0x0000000000017941 */ /* 0x000fea0003800200 */
.L_x_18:
[----:B------:R-:W2:Y:S02]  /*0620*/  LDG.E R5, desc[UR4][R4.64] ;  /* 0x0000000404057981 */ /* 0x000ea4000c1e1900 */
[----:B--2---:R-:W-:-:S04]  /*0630*/  FADD R6, -R6, R5 ;  /* 0x0000000506067221 */ /* 0x004fc80000000100 */
[----:B------:R-:W-:-:S07]  /*0640*/  FMUL R9, R6, R9 ;  /* 0x0000000906097220 */ /* 0x000fce0000400000 */
.L_x_14:
[----:B------:R-:W-:Y:S05]  /*0650*/  BSYNC.RECONVERGENT B0 ;  /* 0x0000000000007941 */ /* 0x000fea0003800200 */
.L_x_9:
[----:B------:R-:W0:Y:S02]  /*0660*/  LDC.64 R4, c[0x0][0x3a0] ;  /* 0x0000e800ff047b82 */ /* 0x000e240000000a00 */
[----:B0-----:R-:W-:-:S05]  /*0670*/  IMAD.WIDE R2, R3, 0x4, R4 ;  /* 0x0000000403027825 */ /* 0x001fca00078e0204 */
[----:B------:R-:W-:Y:S01]  /*0680*/  STG.E desc[UR4][R2.64], R9 ;  /* 0x0000000902007986 */ /* 0x000fe2000c101904 */
[----:B------:R-:W-:Y:S05]  /*0690*/  EXIT ;  /* 0x000000000000794d */ /* 0x000fea0003800000 */
        .weak           $__internal_0_$__cuda_sm20_rcp_rn_f32_slowpath
        .type           $__internal_0_$__cuda_sm20_rcp_rn_f32_slowpath,@function
        .size           $__internal_0_$__cuda_sm20_rcp_rn_f32_slowpath,(.L_x_26 - $__internal_0_$__cuda_sm20_rcp_rn_f32_slowpath)
$__internal_0_$__cuda_sm20_rcp_rn_f32_slowpath:
[----:B------:R-:W-:Y:S01]  /*06a0*/  SHF.L.U32 R2, R0, 0x1, RZ ;  /* 0x0000000100027819 */ /* 0x000fe200000006ff */
[----:B------:R-:W-:Y:S03]  /*06b0*/  BSSY.RECONVERGENT B2, `(.L_x_21) ;  /* 0x0000030000027945 */ /* 0x000fe60003800200 */
[----:B------:R-:W-:-:S04]  /*06c0*/  SHF.R.U32.HI R11, RZ, 0x18, R2 ;  /* 0x00000018ff0b7819 */ /* 0x000fc80000011602 */
[----:B------:R-:W-:-:S13]  /*06d0*/  ISETP.NE.U32.AND P0, PT, R11, RZ, PT ;  /* 0x000000ff0b00720c */ /* 0x000fda0003f05070 */
[----:B------:R-:W-:Y:S05]  /*06e0*/  @P0 BRA `(.L_x_22) ;  /* 0x0000000000280947 */ /* 0x000fea0003800000 */
[----:B------:R-:W-:-:S05]  /*06f0*/  IMAD.SHL.U32 R2, R0, 0x2, RZ ;  /* 0x0000000200027824 */ /* 0x000fca00078e00ff */
[----:B------:R-:W-:-:S13]  /*0700*/  ISETP.NE.AND P0, PT, R2, RZ, PT ;  /* 0x000000ff0200720c */ /* 0x000fda0003f05270 */
[----:B------:R-:W-:Y:S01]  /*0710*/  @P0 FFMA R9, R0, 1.84467440737095516160e+19, RZ ;  /* 0x5f80000000090823 */ /* 0x000fe200000000ff */
[----:B------:R-:W-:Y:S08]  /*0720*/  @!P0 MUFU.RCP R7, R0 ;  /* 0x0000000000078308 */ /* 0x000ff00000001000 */
[----:B------:R-:W0:Y:S02]  /*0730*/  @P0 MUFU.RCP R2, R9 ;  /* 0x0000000900020308 */ /* 0x000e240000001000 */
[----:B0-----:R-:W-:-:S04]  /*0740*/  @P0 FFMA R10, R9, R2, -1 ;  /* 0xbf800000090a0423 */ /* 0x001fc80000000002 */
[----:B------:R-:W-:-:S04]  /*0750*/  @P0 FADD.FTZ R11, -R10, -RZ ;  /* 0x800000ff0a0b0221 */ /* 0x000fc80000010100 */
[----:B------:R-:W-:-:S04]  /*0760*/  @P0 FFMA R2, R2, R11, R2 ;  /* 0x0000000b02020223 */ /* 0x000fc80000000002 */
[----:B------:R-:W-:Y:S01]  /*0770*/  @P0 FFMA R7, R2, 1.84467440737095516160e+19, RZ ;  /* 0x5f80000002070823 */ /* 0x000fe200000000ff */
[----:B------:R-:W-:Y:S06]  /*0780*/  BRA `(.L_x_23) ;  /* 0x0000000000887947 */ /* 0x000fec0003800000 */
.L_x_22:
[----:B------:R-:W-:-:S04]  /*0790*/  IADD3 R13, PT, PT, R11, -0xfd, RZ ;  /* 0xffffff030b0d7810 */ /* 0x000fc80007ffe0ff */
[----:B------:R-:W-:-:S13]  /*07a0*/  ISETP.GT.U32.AND P0, PT, R13, 0x1, PT ;  /* 0x000000010d00780c */ /* 0x000fda0003f04070 */
[----:B------:R-:W-:Y:S05]  /*07b0*/  @P0 BRA `(.L_x_24) ;  /* 0x0000000000780947 */ /* 0x000fea0003800000 */
[----:B------:R-:W-:Y:S01]  /*07c0*/  LOP3.LUT R2, R0, 0x7fffff, RZ, 0xc0, !PT ;  /* 0x007fffff00027812 */ /* 0x000fe200078ec0ff */
[----:B------:R-:W-:-:S03]  /*07d0*/  HFMA2 R12, -RZ, RZ, 0, 1.78813934326171875e-07 ;  /* 0x00000003ff0c7431 */ /* 0x000fc600000001ff */
[----:B------:R-:W-:-:S04]  /*07e0*/  LOP3.LUT R2, R2, 0x3f800000, RZ, 0xfc, !PT ;  /* 0x3f80000002027812 */ /* 0x000fc800078efcff */
[----:B------:R-:W0:Y:S01]  /*07f0*/  MUFU.RCP R7, R2 ;  /* 0x0000000200077308 */ /* 0x000e220000001000 */
[----:B------:R-:W-:Y:S01]  /*0800*/  SHF.L.U32 R12, R12, R13, RZ ;  /* 0x0000000d0c0c7219 */ /* 0x000fe200000006ff */
[----:B0-----:R-:W-:-:S04]  /*0810*/  FFMA R9, R2, R7, -1 ;  /* 0xbf80000002097423 */ /* 0x001fc80000000007 */
[----:B------:R-:W-:-:S04]  /*0820*/  FADD.FTZ R10, -R9, -RZ ;  /* 0x800000ff090a7221 */ /* 0x000fc80000010100 */
[CCC-:B------:R-:W-:Y:S01]  /*0830*/  FFMA.RM R9, R7.reuse, R10.reuse, R7.reuse ;  /* 0x0000000a07097223 */ /* 0x1c0fe20000004007 */
[----:B------:R-:W-:-:S04]  /*0840*/  FFMA.RP R10, R7, R10, R7 ;  /* 0x0000000a070a7223 */ /* 0x000fc80000008007 */
[C---:B------:R-:W-:Y:S02]  /*0850*/  LOP3.LUT R7, R9.reuse, 0x7fffff, RZ, 0xc0, !PT ;  /* 0x007fffff09077812 */ /* 0x040fe400078ec0ff */
[----:B------:R-:W-:Y:S02]  /*0860*/  FSETP.NEU.FTZ.AND P0, PT, R9, R10, PT ;  /* 0x0000000a0900720b */ /* 0x000fe40003f1d000 */
[----:B------:R-:W-:Y:S02]  /*0870*/  LOP3.LUT R7, R7, 0x800000, RZ, 0xfc, !PT ;  /* 0x0080000007077812 */ /* 0x000fe400078efcff */
[----:B------:R-:W-:Y:S02]  /*0880*/  SEL R9, RZ, 0xffffffff, !P0 ;  /* 0xffffffffff097807 */ /* 0x000fe40004000000 */
[----:B------:R-:W-:-:S03]  /*0890*/  LOP3.LUT R12, R12, R7, RZ, 0xc0, !PT ;  /* 0x000000070c0c7212 */ /* 0x000fc600078ec0ff */
[----:B------:R-:W-:Y:S01]  /*08a0*/  IMAD.MOV R2, RZ, RZ, -R9 ;  /* 0x000000ffff027224 */ /* 0x000fe200078e0a09 */
[----:B------:R-:W-:-:S04]  /*08b0*/  SHF.R.U32.HI R12, RZ, R13, R12 ;  /* 0x0000000dff0c7219 */ /* 0x000fc8000001160c */
[----:B------:R-:W-:Y:S02]  /*08c0*/  LOP3.LUT P1, RZ, R2, R13, R7, 0xf8, !PT ;  /* 0x0000000d02ff7212 */ /* 0x000fe4000782f807 */
[C---:B------:R-:W-:Y:S02]  /*08d0*/  LOP3.LUT P0, RZ, R12.reuse, 0x1, RZ, 0xc0, !PT ;  /* 0x000000010cff7812 */ /* 0x040fe4000780c0ff */
[----:B------:R-:W-:-:S04]  /*08e0*/  LOP3.LUT P2, RZ, R12, 0x2, RZ, 0xc0, !PT ;  /* 0x000000020cff7812 */ /* 0x000fc8000784c0ff */
[----:B------:R-:W-:Y:S02]  /*08f0*/  PLOP3.LUT P0, PT, P0, P1, P2, 0xe0, 0x0 ;  /* 0x000000000000781c */ /* 0x000fe40000703c20 */
[----:B------:R-:W-:Y:S02]  /*0900*/  LOP3.LUT P1, RZ, R0, 0x7fffff, RZ, 0xc0, !PT ;  /* 0x007fffff00ff7812 */ /* 0x000fe4000782c0ff */
[----:B------:R-:W-:-:S04]  /*0910*/  SEL R2, RZ, 0x1, !P0 ;  /* 0x00000001ff027807 */ /* 0x000fc80004000000 */
[----:B------:R-:W-:-:S04]  /*0920*/  IADD3 R2, PT, PT, -R2, RZ, RZ ;  /* 0x000000ff02027210 */ /* 0x000fc80007ffe1ff */
[----:B------:R-:W-:Y:S02]  /*0930*/  ISETP.GE.AND P0, PT, R2, RZ, PT ;  /* 0x000000ff0200720c */ /* 0x000fe40003f06270 */
[----:B------:R-:W-:-:S04]  /*0940*/  IADD3 R2, PT, PT, R11, -0xfc, RZ ;  /* 0xffffff040b027810 */ /* 0x000fc80007ffe0ff */
[----:B------:R-:W-:-:S07]  /*0950*/  SHF.R.U32.HI R7, RZ, R2, R7 ;  /* 0x00000002ff077219 */ /* 0x000fce0000011607 */
[----:B------:R-:W-:-:S05]  /*0960*/  @!P0 VIADD R7, R7, 0x1 ;  /* 0x0000000107078836 */ /* 0x000fca0000000000 */
[----:B------:R-:W-:-:S04]  /*0970*/  @!P1 SHF.L.U32 R7, R7, 0x1, RZ ;  /* 0x0000000107079819 */ /* 0x000fc800000006ff */
[----:B------:R-:W-:Y:S01]  /*0980*/  LOP3.LUT R7, R7, 0x80000000, R0, 0xf8, !PT ;  /* 0x8000000007077812 */ /* 0x000fe200078ef800 */
[----:B------:R-:W-:Y:S06]  /*0990*/  BRA `(.L_x_23) ;  /* 0x0000000000047947 */ /* 0x000fec0003800000 */
.L_x_24:
[----:B------:R0:W1:Y:S02]  /*09a0*/  MUFU.RCP R7, R0 ;  /* 0x0000000000077308 */ /* 0x0000640000001000 */
.L_x_23:
[----:B------:R-:W-:Y:S05]  /*09b0*/  BSYNC.RECONVERGENT B2 ;  /* 0x0000000000027941 */ /* 0x000fea0003800200 */
.L_x_21:
[----:B------:R-:W-:-:S04]  /*09c0*/  MOV R9, 0x0 ;  /* 0x0000000000097802 */ /* 0x000fc80000000f00 */
[----:B01----:R-:W-:Y:S05]  /*09d0*/  RET.REL.NODEC R8 `(_Z10tridiag_gjPfS_S_S_S_S_) ;  /* 0xfffffff408887950 */ /* 0x003fea0003c3ffff */
.L_x_25:
        /* <DEDUP_REMOVED lines=10> */
.L_x_26:


//--------------------- .nv.shared._Z8reduce_rPfPKf --------------------------
	.section	.nv.shared._Z8reduce_rPfPKf,"aw",@nobits
	.sectionflags	@""
	.align	16
	.zero		1024


//--------------------- .nv.shared.reserved.0     --------------------------
	.section	.nv.shared.reserved.0,"aw",@nobits
	.weak		__nv_reservedSMEM_offset_0_alias
	.size		__nv_reservedSMEM_offset_0_alias, 0, 64
	.other		__nv_reservedSMEM_offset_0_alias,@"STO_CUDA_RESERVED_SHARED STV_DEFAULT"
__nv_reservedSMEM_offset_0_alias:
	.zero		0
	.zero		64


//--------------------- .nv.shared._Z9compute_rPfPKf --------------------------
	.section	.nv.shared._Z9compute_rPfPKf,"aw",@nobits
	.sectionflags	@""
	.align	16
	.zero		1024


//--------------------- .nv.shared._Z4fillPfPKf   --------------------------
	.section	.nv.shared._Z4fillPfPKf,"aw",@nobits
	.sectionflags	@""
	.align	16
	.zero		1024


//--------------------- .nv.shared._Z14create_tridiagPfS_S_f --------------------------
	.section	.nv.shared._Z14create_tridiagPfS_S_f,"aw",@nobits
	.sectionflags	@""
	.align	16
	.zero		1024


//--------------------- .nv.shared._Z6bcfillPf    --------------------------
	.section	.nv.shared._Z6bcfillPf,"aw",@nobits
	.sectionflags	@""
	.align	16
	.zero		1024


//--------------------- .nv.shared._Z10tridiag_gjPfS_S_S_S_S_ --------------------------
	.section	.nv.shared._Z10tridiag_gjPfS_S_S_S_S_,"aw",@nobits
	.sectionflags	@""
	.align	16
	.zero		1024


//--------------------- .nv.constant0._Z8reduce_rPfPKf --------------------------
	.section	.nv.constant0._Z8reduce_rPfPKf,"a",@progbits
	.sectionflags	@""
	.align	4
.nv.constant0._Z8reduce_rPfPKf:
	.zero		912


//--------------------- .nv.constant0._Z9compute_rPfPKf --------------------------
	.section	.nv.constant0._Z9compute_rPfPKf,"a",@progbits
	.sectionflags	@""
	.align	4
.nv.constant0._Z9compute_rPfPKf:
	.zero		912


//--------------------- .nv.constant0._Z4fillPfPKf --------------------------
	.section	.nv.constant0._Z4fillPfPKf,"a",@progbits
	.sectionflags	@""
	.align	4
.nv.constant0._Z4fillPfPKf:
	.zero		912


//--------------------- .nv.constant0._Z14create_tridiagPfS_S_f --------------------------
	.section	.nv.constant0._Z14create_tridiagPfS_S_f,"a",@progbits
	.sectionflags	@""
	.align	4
.nv.constant0._Z14create_tridiagPfS_S_f:
	.zero		924


//--------------------- .nv.constant0._Z6bcfillPf --------------------------
	.section	.nv.constant0._Z6bcfillPf,"a",@progbits
	.sectionflags	@""
	.align	4
.nv.constant0._Z6bcfillPf:
	.zero		904


//--------------------- .nv.constant0._Z10tridiag_gjPfS_S_S_S_S_ --------------------------
	.section	.nv.constant0._Z10tridiag_gjPfS_S_S_S_S_,"a",@progbits
	.sectionflags	@""
	.align	4
.nv.constant0._Z10tridiag_gjPfS_S_S_S_S_:
	.zero		944


//--------------------- SYMBOLS --------------------------

	.type		.nv.reservedSmem.offset0,@object
	.size		.nv.reservedSmem.offset0,0x4
	.type		.nv.reservedSmem.cap,@object
	.size		.nv.reservedSmem.cap,0x4
